def matmul_kernel(
    a_ptr,
    b_ptr,
    c_ptr,
    M,
    N,
    K,
    stride_am,
    stride_ak,
    stride_bk,
    stride_bn,
    stride_cm,
    stride_cn,
    BLOCK_M: tl.constexpr,
    BLOCK_N: tl.constexpr,
    BLOCK_K: tl.constexpr,
    GROUP_M: tl.constexpr,
):
    pid = tl.program_id(axis=0)
    num_pid_m = tl.cdiv(M, BLOCK_M)
    num_pid_n = tl.cdiv(N, BLOCK_N)
    num_pid_in_group = GROUP_M * num_pid_n
    group_id = pid // num_pid_in_group
    first_pid_m = group_id * GROUP_M
    group_size_m = min(num_pid_m - first_pid_m, GROUP_M)
    pid_m = first_pid_m + ((pid % num_pid_in_group) % group_size_m)
    pid_n = (pid % num_pid_in_group) // group_size_m

    offs_am = (pid_m * BLOCK_M + tl.arange(0, BLOCK_M)) % M
    offs_bn = (pid_n * BLOCK_N + tl.arange(0, BLOCK_N)) % N
    offs_k = tl.arange(0, BLOCK_K)
    a_ptrs = a_ptr + offs_am[:, None] * stride_am + offs_k[None, :] * stride_ak
    b_ptrs = b_ptr + offs_k[:, None] * stride_bk + offs_bn[None, :] * stride_bn

    acc = tl.zeros((BLOCK_M, BLOCK_N), dtype=tl.float32)
    for kk in range(0, tl.cdiv(K, BLOCK_K)):
        a = tl.load(a_ptrs, mask=offs_k[None, :] < K - kk * BLOCK_K, other=0.0)
        b = tl.load(b_ptrs, mask=offs_k[:, None] < K - kk * BLOCK_K, other=0.0)
        acc = tl.dot(a, b, acc)
        a_ptrs += BLOCK_K * stride_ak
        b_ptrs += BLOCK_K * stride_bk

    c = acc.to(c_ptr.dtype.element_ty)
    offs_cm = pid_m * BLOCK_M + tl.arange(0, BLOCK_M)
    offs_cn = pid_n * BLOCK_N + tl.arange(0, BLOCK_N)
    c_ptrs = c_ptr + offs_cm[:, None] * stride_cm + offs_cn[None, :] * stride_cn
    mask = (offs_cm[:, None] < M) & (offs_cn[None, :] < N)
    tl.store(c_ptrs, c, mask=mask)

# config = {"BLOCK_K": 32, "BLOCK_M": 128, "BLOCK_N": 64, "GROUP_M": 8, "arch": "sm_100", "dtype": "fp16", "num_ctas": 1, "num_stages": 3, "num_warps": 2}
# arch = sm_100


// ===== COMPILED SASS (sm_100a) =====

	.target	sm_100a

	.elftype	@"ET_EXEC"


//--------------------- .note.nv.tkinfo           --------------------------
	.section	.note.nv.tkinfo,"",@"SHT_NOTE"
	.sectionflags	@"SHF_NOTE_NV_TKINFO"
	.tkinfo
        /*0018*/ 	.word	0x00000081
        /*0030*/ 	.string	""
        /*0030*/ 	.string	"ptxas-blackwell"
        /*0030*/ 	.string	"Cuda compilation tools, release 12.9, V12.9.86"
        /*0030*/ 	.string	"Build cuda_12.9.r12.9/compiler.36037853_0"
        /*0030*/ 	.string	"-v  -suppress-debug-info  -lineinfo  -arch sm_100a "



//--------------------- .note.nv.cuver            --------------------------
	.section	.note.nv.cuver,"",@"SHT_NOTE"
	.sectionflags	@"SHF_NOTE_NV_CUVER"
        /*0018*/ 	.short	0x0001
        /*001a*/ 	.short	0x0064
        /*001c*/ 	.short	0x0001
        /*001e*/ 	.short	0x0000
        /*0020*/ 	.short	0x0001
        /*0022*/ 	.short	0x0000


//--------------------- .nv.info                  --------------------------
	.section	.nv.info,"",@"SHT_CUDA_INFO"
	.align	4


	//----- nvinfo : EIATTR_REGCOUNT
	.align		4
        /*0000*/ 	.byte	0x04, 0x2f
        /*0002*/ 	.short	(.L_1 - .L_0)
	.align		4
.L_0:
        /*0004*/ 	.word	index@(matmul_kernel)
        /*0008*/ 	.word	0x000000ff


	//----- nvinfo : EIATTR_FRAME_SIZE
	.align		4
.L_1:
        /*000c*/ 	.byte	0x04, 0x11
        /*000e*/ 	.short	(.L_3 - .L_2)
	.align		4
.L_2:
        /*0010*/ 	.word	index@(matmul_kernel)
        /*0014*/ 	.word	0x000002f8


	//----- nvinfo : EIATTR_MIN_STACK_SIZE
	.align		4
.L_3:
        /*0018*/ 	.byte	0x04, 0x12
        /*001a*/ 	.short	(.L_5 - .L_4)
	.align		4
.L_4:
        /*001c*/ 	.word	index@(matmul_kernel)
        /*0020*/ 	.word	0x000002f8
.L_5:


//--------------------- .nv.info.matmul_kernel    --------------------------
	.section	.nv.info.matmul_kernel,"",@"SHT_CUDA_INFO"
	.sectionflags	@""
	.align	4


	//----- nvinfo : EIATTR_CUDA_API_VERSION
	.align		4
        /*0000*/ 	.byte	0x04, 0x37
        /*0002*/ 	.short	(.L_7 - .L_6)
.L_6:
        /*0004*/ 	.word	0x00000081


	//----- nvinfo : EIATTR_KPARAM_INFO
	.align		4
.L_7:
        /*0008*/ 	.byte	0x04, 0x17
        /*000a*/ 	.short	(.L_9 - .L_8)
.L_8:
        /*000c*/ 	.word	0x00000000
        /*0010*/ 	.short	0x000d
        /*0012*/ 	.short	0x0048
        /*0014*/ 	.byte	0x00, 0xf4, 0x21, 0x00


	//----- nvinfo : EIATTR_KPARAM_INFO
	.align		4
.L_9:
        /*0018*/ 	.byte	0x04, 0x17
        /*001a*/ 	.short	(.L_11 - .L_10)
.L_10:
        /*001c*/ 	.word	0x00000000
        /*0020*/ 	.short	0x000c
        /*0022*/ 	.short	0x0040
        /*0024*/ 	.byte	0x00, 0xf4, 0x21, 0x00


	//----- nvinfo : EIATTR_KPARAM_INFO
	.align		4
.L_11:
        /*0028*/ 	.byte	0x04, 0x17
        /*002a*/ 	.short	(.L_13 - .L_12)
.L_12:
        /*002c*/ 	.word	0x00000000
        /*0030*/ 	.short	0x000b
        /*0032*/ 	.short	0x0038
        /*0034*/ 	.byte	0x00, 0xf0, 0x11, 0x00


	//----- nvinfo : EIATTR_KPARAM_INFO
	.align		4
.L_13:
        /*0038*/ 	.byte	0x04, 0x17
        /*003a*/ 	.short	(.L_15 - .L_14)
.L_14:
        /*003c*/ 	.word	0x00000000
        /*0040*/ 	.short	0x000a
        /*0042*/ 	.short	0x0034
        /*0044*/ 	.byte	0x00, 0xf0, 0x11, 0x00


	//----- nvinfo : EIATTR_KPARAM_INFO
	.align		4
.L_15:
        /*0048*/ 	.byte	0x04, 0x17
        /*004a*/ 	.short	(.L_17 - .L_16)
.L_16:
        /*004c*/ 	.word	0x00000000
        /*0050*/ 	.short	0x0009
        /*0052*/ 	.short	0x0030
        /*0054*/ 	.byte	0x00, 0xf0, 0x11, 0x00


	//----- nvinfo : EIATTR_KPARAM_INFO
	.align		4
.L_17:
        /*0058*/ 	.byte	0x04, 0x17
        /*005a*/ 	.short	(.L_19 - .L_18)
.L_18:
        /*005c*/ 	.word	0x00000000
        /*0060*/ 	.short	0x0008
        /*0062*/ 	.short	0x002c
        /*0064*/ 	.byte	0x00, 0xf0, 0x11, 0x00


	//----- nvinfo : EIATTR_KPARAM_INFO
	.align		4
.L_19:
        /*0068*/ 	.byte	0x04, 0x17
        /*006a*/ 	.short	(.L_21 - .L_20)
.L_20:
        /*006c*/ 	.word	0x00000000
        /*0070*/ 	.short	0x0007
        /*0072*/ 	.short	0x0028
        /*0074*/ 	.byte	0x00, 0xf0, 0x11, 0x00


	//----- nvinfo : EIATTR_KPARAM_INFO
	.align		4
.L_21:
        /*0078*/ 	.byte	0x04, 0x17
        /*007a*/ 	.short	(.L_23 - .L_22)
.L_22:
        /*007c*/ 	.word	0x00000000
        /*0080*/ 	.short	0x0006
        /*0082*/ 	.short	0x0024
        /*0084*/ 	.byte	0x00, 0xf0, 0x11, 0x00


	//----- nvinfo : EIATTR_KPARAM_INFO
	.align		4
.L_23:
        /*0088*/ 	.byte	0x04, 0x17
        /*008a*/ 	.short	(.L_25 - .L_24)
.L_24:
        /*008c*/ 	.word	0x00000000
        /*0090*/ 	.short	0x0005
        /*0092*/ 	.short	0x0020
        /*0094*/ 	.byte	0x00, 0xf0, 0x11, 0x00


	//----- nvinfo : EIATTR_KPARAM_INFO
	.align		4
.L_25:
        /*0098*/ 	.byte	0x04, 0x17
        /*009a*/ 	.short	(.L_27 - .L_26)
.L_26:
        /*009c*/ 	.word	0x00000000
        /*00a0*/ 	.short	0x0004
        /*00a2*/ 	.short	0x001c
        /*00a4*/ 	.byte	0x00, 0xf0, 0x11, 0x00


	//----- nvinfo : EIATTR_KPARAM_INFO
	.align		4
.L_27:
        /*00a8*/ 	.byte	0x04, 0x17
        /*00aa*/ 	.short	(.L_29 - .L_28)
.L_28:
        /*00ac*/ 	.word	0x00000000
        /*00b0*/ 	.short	0x0003
        /*00b2*/ 	.short	0x0018
        /*00b4*/ 	.byte	0x00, 0xf0, 0x11, 0x00


	//----- nvinfo : EIATTR_KPARAM_INFO
	.align		4
.L_29:
        /*00b8*/ 	.byte	0x04, 0x17
        /*00ba*/ 	.short	(.L_31 - .L_30)
.L_30:
        /*00bc*/ 	.word	0x00000000
        /*00c0*/ 	.short	0x0002
        /*00c2*/ 	.short	0x0010
        /*00c4*/ 	.byte	0x00, 0xf4, 0x21, 0x00


	//----- nvinfo : EIATTR_KPARAM_INFO
	.align		4
.L_31:
        /*00c8*/ 	.byte	0x04, 0x17
        /*00ca*/ 	.short	(.L_33 - .L_32)
.L_32:
        /*00cc*/ 	.word	0x00000000
        /*00d0*/ 	.short	0x0001
        /*00d2*/ 	.short	0x0008
        /*00d4*/ 	.byte	0x00, 0xf4, 0x21, 0x00


	//----- nvinfo : EIATTR_KPARAM_INFO
	.align		4
.L_33:
        /*00d8*/ 	.byte	0x04, 0x17
        /*00da*/ 	.short	(.L_35 - .L_34)
.L_34:
        /*00dc*/ 	.word	0x00000000
        /*00e0*/ 	.short	0x0000
        /*00e2*/ 	.short	0x0000
        /*00e4*/ 	.byte	0x00, 0xf4, 0x21, 0x00


	//----- nvinfo : EIATTR_SPARSE_MMA_MASK
	.align		4
.L_35:
        /*00e8*/ 	.byte	0x03, 0x50
        /*00ea*/ 	.short	0x0000


	//----- nvinfo : EIATTR_MAXREG_COUNT
	.align		4
        /*00ec*/ 	.byte	0x03, 0x1b
        /*00ee*/ 	.short	0x00ff


	//----- nvinfo : EIATTR_NUM_BARRIERS
	.align		4
        /*00f0*/ 	.byte	0x02, 0x4c
        /*00f2*/ 	.byte	0x01
	.zero		1


	//----- nvinfo : EIATTR_ANNOTATIONS
	.align		4
        /*00f4*/ 	.byte	0x04, 0x55
        /*00f6*/ 	.short	(.L_37 - .L_36)


	//   ....[0]....
.L_36:
        /*00f8*/ 	.word	0x00000001
        /*00fc*/ 	.byte	0x20, 0x07, 0x00, 0x00, 0x01, 0x00, 0x00, 0x00, 0x30, 0x07, 0x00, 0x00, 0x01, 0x00, 0x00, 0x00
        /* <DEDUP_REMOVED lines=142> */
        /*09ec*/ 	.byte	0x50, 0x76, 0x00, 0x00, 0x01, 0x00, 0x00, 0x00, 0x70, 0x76, 0x00, 0x00


	//----- nvinfo : EIATTR_VRC_CTA_INIT_COUNT
	.align		4
.L_37:
        /*09f8*/ 	.byte	0x02, 0x4a
	.zero		1
	.zero		1


	//----- nvinfo : EIATTR_EXIT_INSTR_OFFSETS
	.align		4
        /*09fc*/ 	.byte	0x04, 0x1c
        /*09fe*/ 	.short	(.L_39 - .L_38)


	//   ....[0]....
.L_38:
        /*0a00*/ 	.word	0x0000a910


	//   ....[1]....
        /*0a04*/ 	.word	0x0000a940


	//----- nvinfo : EIATTR_REQNTID
	.align		4
.L_39:
        /*0a08*/ 	.byte	0x04, 0x10
        /*0a0a*/ 	.short	(.L_41 - .L_40)
.L_40:
        /*0a0c*/ 	.word	0x00000040
        /*0a10*/ 	.word	0x00000001
        /*0a14*/ 	.word	0x00000001


	//----- nvinfo : EIATTR_CBANK_PARAM_SIZE
	.align		4
.L_41:
        /*0a18*/ 	.byte	0x03, 0x19
        /*0a1a*/ 	.short	0x0050


	//----- nvinfo : EIATTR_PARAM_CBANK
	.align		4
        /*0a1c*/ 	.byte	0x04, 0x0a
        /*0a1e*/ 	.short	(.L_43 - .L_42)
	.align		4
.L_42:
        /*0a20*/ 	.word	index@(.nv.constant0.matmul_kernel)
        /*0a24*/ 	.short	0x0380
        /*0a26*/ 	.short	0x0050


	//----- nvinfo : EIATTR_SW_WAR
	.align		4
.L_43:
        /*0a28*/ 	.byte	0x04, 0x36
        /*0a2a*/ 	.short	(.L_45 - .L_44)
.L_44:
        /*0a2c*/ 	.word	0x00000008
.L_45:


//--------------------- .nv.compat                --------------------------
	.section	.nv.compat,"",@"SHT_CUDA_COMPAT_INFO"
	.align	4
        /*0000*/ 	.byte	0x02, 0x02, 0x01, 0x00, 0x02, 0x05, 0x05, 0x00, 0x02, 0x03, 0x00, 0x00, 0x02, 0x06, 0x01, 0x00


//--------------------- .nv.callgraph             --------------------------
	.section	.nv.callgraph,"",@"SHT_CUDA_CALLGRAPH"
	.align	4
	.sectionentsize	8
	.align		4
        /*0000*/ 	.word	0x00000000
	.align		4
        /*0004*/ 	.word	0xffffffff
	.align		4
        /*0008*/ 	.word	0x00000000
	.align		4
        /*000c*/ 	.word	0xfffffffe
	.align		4
        /*0010*/ 	.word	0x00000000
	.align		4
        /*0014*/ 	.word	0xfffffffd
	.align		4
        /*0018*/ 	.word	0x00000000
	.align		4
        /*001c*/ 	.word	0xfffffffc


//--------------------- .text.matmul_kernel       --------------------------
	.section	.text.matmul_kernel,"ax",@progbits
	.align	128
        .global         matmul_kernel
        .type           matmul_kernel,@function
        .size           matmul_kernel,(.L_x_3 - matmul_kernel)
        .other          matmul_kernel,@"STO_CUDA_ENTRY STV_DEFAULT"
matmul_kernel:
.text.matmul_kernel:
[----:B------:R-:W0:Y:S08]  /*0000*/  LDC R1, c[0x0][0x37c] ;  /* 0x0000df00ff017b82 */ /* 0x000e300000000800 */
[----:B------:R-:W1:Y:S01]  /*0010*/  LDC.64 R2, c[0x0][0x398] ;  /* 0x0000e600ff027b82 */ /* 0x000e620000000a00 */
[----:B------:R-:W2:Y:S01]  /*0020*/  S2R R7, SR_CTAID.X ;  /* 0x0000000000077919 */ /* 0x000ea20000002500 */
[----:B------:R-:W3:Y:S01]  /*0030*/  LDCU UR4, c[0x0][0x3a0] ;  /* 0x00007400ff0477ac */ /* 0x000ee20008000800 */
[----:B0-----:R-:W-:Y:S01]  /*0040*/  VIADD R1, R1, 0xfffffd08 ;  /* 0xfffffd0801017836 */ /* 0x001fe20000000000 */
[----:B------:R-:W-:-:S02]  /*0050*/  CS2R R14, SRZ ;  /* 0x00000000000e7805 */ /* 0x000fc4000001ff00 */
[----:B------:R-:W-:Y:S02]  /*0060*/  CS2R R16, SRZ ;  /* 0x0000000000107805 */ /* 0x000fe4000001ff00 */
[----:B------:R-:W-:Y:S02]  /*0070*/  CS2R R18, SRZ ;  /* 0x0000000000127805 */ /* 0x000fe4000001ff00 */
[----:B------:R-:W-:Y:S02]  /*0080*/  CS2R R24, SRZ ;  /* 0x0000000000187805 */ /* 0x000fe4000001ff00 */
[----:B------:R-:W-:Y:S02]  /*0090*/  CS2R R26, SRZ ;  /* 0x00000000001a7805 */ /* 0x000fe4000001ff00 */
[----:B------:R-:W-:Y:S02]  /*00a0*/  CS2R R28, SRZ ;  /* 0x00000000001c7805 */ /* 0x000fe4000001ff00 */
        /* <DEDUP_REMOVED lines=9> */
[----:B------:R-:W-:Y:S01]  /*0140*/  CS2R R96, SRZ ;  /* 0x0000000000607805 */ /* 0x000fe2000001ff00 */
[----:B---3--:R-:W-:Y:S01]  /*0150*/  UIADD3 UR4, UPT, UPT, UR4, 0x1f, URZ ;  /* 0x0000001f04047890 */ /* 0x008fe2000fffe0ff */
[----:B------:R-:W-:Y:S02]  /*0160*/  CS2R R98, SRZ ;  /* 0x0000000000627805 */ /* 0x000fe4000001ff00 */
[----:B------:R-:W-:Y:S02]  /*0170*/  CS2R R92, SRZ ;  /* 0x00000000005c7805 */ /* 0x000fe4000001ff00 */
[----:B------:R-:W-:Y:S01]  /*0180*/  CS2R R94, SRZ ;  /* 0x00000000005e7805 */ /* 0x000fe2000001ff00 */
[----:B-1----:R-:W-:Y:S01]  /*0190*/  VIADD R0, R3, 0x3f ;  /* 0x0000003f03007836 */ /* 0x002fe20000000000 */
[----:B------:R-:W-:Y:S01]  /*01a0*/  UISETP.GE.AND UP0, UPT, UR4, 0x20, UPT ;  /* 0x000000200400788c */ /* 0x000fe2000bf06270 */
[----:B------:R-:W-:-:S02]  /*01b0*/  CS2R R88, SRZ ;  /* 0x0000000000587805 */ /* 0x000fc4000001ff00 */
[----:B------:R-:W-:Y:S02]  /*01c0*/  CS2R R90, SRZ ;  /* 0x00000000005a7805 */ /* 0x000fe4000001ff00 */
[----:B------:R-:W-:Y:S02]  /*01d0*/  CS2R R52, SRZ ;  /* 0x0000000000347805 */ /* 0x000fe4000001ff00 */
[----:B------:R-:W-:Y:S02]  /*01e0*/  SHF.R.S32.HI R5, RZ, 0x1f, R0 ;  /* 0x0000001fff057819 */ /* 0x000fe40000011400 */
[----:B------:R-:W-:Y:S02]  /*01f0*/  CS2R R54, SRZ ;  /* 0x0000000000367805 */ /* 0x000fe4000001ff00 */
[----:B------:R-:W-:Y:S02]  /*0200*/  CS2R R84, SRZ ;  /* 0x0000000000547805 */ /* 0x000fe4000001ff00 */
[----:B------:R-:W-:-:S02]  /*0210*/  CS2R R86, SRZ ;  /* 0x0000000000567805 */ /* 0x000fc4000001ff00 */
[----:B------:R-:W-:Y:S02]  /*0220*/  LEA.HI R5, R5, R0, RZ, 0x6 ;  /* 0x0000000005057211 */ /* 0x000fe400078f30ff */
[----:B------:R-:W-:Y:S02]  /*0230*/  CS2R R48, SRZ ;  /* 0x0000000000307805 */ /* 0x000fe4000001ff00 */
[----:B--2---:R-:W-:Y:S02]  /*0240*/  IABS R10, R7 ;  /* 0x00000007000a7213 */ /* 0x004fe40000000000 */
[----:B------:R-:W-:Y:S02]  /*0250*/  CS2R R50, SRZ ;  /* 0x0000000000327805 */ /* 0x000fe4000001ff00 */
[----:B------:R-:W-:Y:S02]  /*0260*/  SHF.R.S32.HI R5, RZ, 0x6, R5 ;  /* 0x00000006ff057819 */ /* 0x000fe40000011405 */
[----:B------:R-:W-:-:S02]  /*0270*/  CS2R R80, SRZ ;  /* 0x0000000000507805 */ /* 0x000fc4000001ff00 */
[----:B------:R-:W-:Y:S01]  /*0280*/  CS2R R82, SRZ ;  /* 0x0000000000527805 */ /* 0x000fe2000001ff00 */
[----:B------:R-:W0:Y:S01]  /*0290*/  LDCU.64 UR12, c[0x0][0x358] ;  /* 0x00006b00ff0c77ac */ /* 0x000e220008000a00 */
[----:B------:R-:W-:-:S05]  /*02a0*/  IMAD.SHL.U32 R6, R5, 0x8, RZ ;  /* 0x0000000805067824 */ /* 0x000fca00078e00ff */
[-C--:B------:R-:W-:Y:S02]  /*02b0*/  IABS R9, R6.reuse ;  /* 0x0000000600097213 */ /* 0x080fe40000000000 */
[----:B------:R-:W-:Y:S02]  /*02c0*/  IABS R12, R6 ;  /* 0x00000006000c7213 */ /* 0x000fe40000000000 */
[----:B------:R-:W1:Y:S08]  /*02d0*/  I2F.RP R0, R9 ;  /* 0x0000000900007306 */ /* 0x000e700000209400 */
[----:B-1----:R-:W1:Y:S02]  /*02e0*/  MUFU.RCP R0, R0 ;  /* 0x0000000000007308 */ /* 0x002e640000001000 */
[----:B-1----:R-:W-:-:S02]  /*02f0*/  VIADD R4, R0, 0xffffffe ;  /* 0x0ffffffe00047836 */ /* 0x002fc40000000000 */
[----:B------:R-:W-:-:S04]  /*0300*/  IMAD.MOV R0, RZ, RZ, -R12 ;  /* 0x000000ffff007224 */ /* 0x000fc800078e0a0c */
[----:B------:R1:W2:Y:S02]  /*0310*/  F2I.FTZ.U32.TRUNC.NTZ R5, R4 ;  /* 0x0000000400057305 */ /* 0x0002a4000021f000 */
[----:B-1----:R-:W-:Y:S02]  /*0320*/  IMAD.MOV.U32 R4, RZ, RZ, RZ ;  /* 0x000000ffff047224 */ /* 0x002fe400078e00ff */
[----:B--2---:R-:W-:-:S04]  /*0330*/  IMAD.MOV R8, RZ, RZ, -R5 ;  /* 0x000000ffff087224 */ /* 0x004fc800078e0a05 */
[----:B------:R-:W-:Y:S02]  /*0340*/  IMAD R11, R8, R9, RZ ;  /* 0x00000009080b7224 */ /* 0x000fe400078e02ff */
[----:B------:R-:W-:Y:S02]  /*0350*/  IMAD.MOV.U32 R8, RZ, RZ, R10 ;  /* 0x000000ffff087224 */ /* 0x000fe400078e000a */
[----:B------:R-:W-:-:S06]  /*0360*/  IMAD.HI.U32 R5, R5, R11, R4 ;  /* 0x0000000b05057227 */ /* 0x000fcc00078e0004 */
[----:B------:R-:W-:-:S04]  /*0370*/  IMAD.HI.U32 R5, R5, R8, RZ ;  /* 0x0000000805057227 */ /* 0x000fc800078e00ff */
[----:B------:R-:W-:-:S05]  /*0380*/  IMAD R0, R5, R0, R8 ;  /* 0x0000000005007224 */ /* 0x000fca00078e0208 */
[----:B------:R-:W-:-:S13]  /*0390*/  ISETP.GT.U32.AND P1, PT, R9, R0, PT ;  /* 0x000000000900720c */ /* 0x000fda0003f24070 */
[----:B------:R-:W-:Y:S02]  /*03a0*/  @!P1 IMAD.IADD R0, R0, 0x1, -R9 ;  /* 0x0000000100009824 */ /* 0x000fe400078e0a09 */
[----:B------:R-:W-:Y:S01]  /*03b0*/  @!P1 VIADD R5, R5, 0x1 ;  /* 0x0000000105059836 */ /* 0x000fe20000000000 */
[----:B------:R-:W-:Y:S02]  /*03c0*/  ISETP.NE.AND P1, PT, R6, RZ, PT ;  /* 0x000000ff0600720c */ /* 0x000fe40003f25270 */
[----:B------:R-:W-:Y:S02]  /*03d0*/  ISETP.GE.U32.AND P0, PT, R0, R9, PT ;  /* 0x000000090000720c */ /* 0x000fe40003f06070 */
[----:B------:R-:W-:-:S04]  /*03e0*/  LOP3.LUT R0, R7, R6, RZ, 0x3c, !PT ;  /* 0x0000000607007212 */ /* 0x000fc800078e3cff */
[----:B------:R-:W-:Y:S01]  /*03f0*/  ISETP.GE.AND P2, PT, R0, RZ, PT ;  /* 0x000000ff0000720c */ /* 0x000fe20003f46270 */
[----:B------:R-:W-:-:S06]  /*0400*/  VIADD R0, R2, 0x7f ;  /* 0x0000007f02007836 */ /* 0x000fcc0000000000 */
[----:B------:R-:W-:-:S04]  /*0410*/  @P0 VIADD R5, R5, 0x1 ;  /* 0x0000000105050836 */ /* 0x000fc80000000000 */
[----:B------:R-:W-:Y:S01]  /*0420*/  IMAD.MOV.U32 R4, RZ, RZ, R5 ;  /* 0x000000ffff047224 */ /* 0x000fe200078e0005 */
[----:B------:R-:W-:-:S03]  /*0430*/  SHF.R.S32.HI R5, RZ, 0x1f, R0 ;  /* 0x0000001fff057819 */ /* 0x000fc60000011400 */
[----:B------:R-:W-:Y:S01]  /*0440*/  @!P2 IMAD.MOV R4, RZ, RZ, -R4 ;  /* 0x000000ffff04a224 */ /* 0x000fe200078e0a04 */
[----:B------:R-:W-:Y:S02]  /*0450*/  @!P1 LOP3.LUT R4, RZ, R6, RZ, 0x33, !PT ;  /* 0x00000006ff049212 */ /* 0x000fe400078e33ff */
[----:B------:R-:W-:-:S03]  /*0460*/  LEA.HI R5, R5, R0, RZ, 0x7 ;  /* 0x0000000005057211 */ /* 0x000fc600078f38ff */
[----:B------:R-:W-:Y:S02]  /*0470*/  IMAD.SHL.U32 R10, R4, 0x8, RZ ;  /* 0x00000008040a7824 */ /* 0x000fe400078e00ff */
[----:B------:R-:W-:-:S03]  /*0480*/  IMAD.MOV R4, RZ, RZ, -R4 ;  /* 0x000000ffff047224 */ /* 0x000fc600078e0a04 */
[----:B------:R-:W-:Y:S01]  /*0490*/  LEA.HI.SX32 R5, R5, -R10, 0x19 ;  /* 0x8000000a05057211 */ /* 0x000fe200078fcaff */
[----:B------:R-:W-:-:S03]  /*04a0*/  IMAD R6, R6, R4, R7 ;  /* 0x0000000406067224 */ /* 0x000fc600078e0207 */
[----:B------:R-:W-:Y:S02]  /*04b0*/  VIMNMX R13, PT, PT, R5, 0x8, PT ;  /* 0x00000008050d7848 */ /* 0x000fe40003fe0100 */
[----:B------:R-:W-:Y:S02]  /*04c0*/  IABS R11, R6 ;  /* 0x00000006000b7213 */ /* 0x000fe40000000000 */
[----:B------:R-:W-:-:S04]  /*04d0*/  IABS R9, R13 ;  /* 0x0000000d00097213 */ /* 0x000fc80000000000 */
[----:B------:R-:W1:Y:S08]  /*04e0*/  I2F.RP R0, R9 ;  /* 0x0000000900007306 */ /* 0x000e700000209400 */
[----:B-1----:R-:W1:Y:S02]  /*04f0*/  MUFU.RCP R0, R0 ;  /* 0x0000000000007308 */ /* 0x002e640000001000 */
[----:B-1----:R-:W-:-:S06]  /*0500*/  VIADD R5, R0, 0xffffffe ;  /* 0x0ffffffe00057836 */ /* 0x002fcc0000000000 */
[----:B------:R-:W1:Y:S02]  /*0510*/  F2I.FTZ.U32.TRUNC.NTZ R5, R5 ;  /* 0x0000000500057305 */ /* 0x000e64000021f000 */
[----:B-1----:R-:W-:-:S04]  /*0520*/  IMAD.MOV R8, RZ, RZ, -R5 ;  /* 0x000000ffff087224 */ /* 0x002fc800078e0a05 */
[----:B------:R-:W-:Y:S01]  /*0530*/  IMAD.MOV.U32 R4, RZ, RZ, R8 ;  /* 0x000000ffff047224 */ /* 0x000fe200078e0008 */
[----:B------:R-:W-:-:S03]  /*0540*/  IABS R8, R13 ;  /* 0x0000000d00087213 */ /* 0x000fc60000000000 */
[----:B------:R-:W-:Y:S02]  /*0550*/  IMAD R7, R4, R9, RZ ;  /* 0x0000000904077224 */ /* 0x000fe400078e02ff */
[----:B------:R-:W-:Y:S02]  /*0560*/  IMAD.MOV.U32 R4, RZ, RZ, RZ ;  /* 0x000000ffff047224 */ /* 0x000fe400078e00ff */
[----:B------:R-:W-:Y:S02]  /*0570*/  IMAD.MOV R0, RZ, RZ, -R8 ;  /* 0x000000ffff007224 */ /* 0x000fe400078e0a08 */
[----:B------:R-:W-:Y:S01]  /*0580*/  IMAD.HI.U32 R4, R5, R7, R4 ;  /* 0x0000000705047227 */ /* 0x000fe200078e0004 */
[----:B------:R-:W1:Y:S05]  /*0590*/  S2R R8, SR_TID.X ;  /* 0x0000000000087919 */ /* 0x000e6a0000002100 */
[----:B------:R-:W-:-:S04]  /*05a0*/  IMAD.HI.U32 R4, R4, R11, RZ ;  /* 0x0000000b04047227 */ /* 0x000fc800078e00ff */
[----:B------:R-:W-:-:S05]  /*05b0*/  IMAD R0, R4, R0, R11 ;  /* 0x0000000004007224 */ /* 0x000fca00078e020b */
[----:B------:R-:W-:-:S13]  /*05c0*/  ISETP.GT.U32.AND P1, PT, R9, R0, PT ;  /* 0x000000000900720c */ /* 0x000fda0003f24070 */
[----:B------:R-:W-:Y:S02]  /*05d0*/  @!P1 IMAD.IADD R0, R0, 0x1, -R9 ;  /* 0x0000000100009824 */ /* 0x000fe400078e0a09 */
[----:B------:R-:W-:Y:S01]  /*05e0*/  @!P1 VIADD R4, R4, 0x1 ;  /* 0x0000000104049836 */ /* 0x000fe20000000000 */
[----:B------:R-:W-:Y:S02]  /*05f0*/  ISETP.NE.AND P1, PT, R13, RZ, PT ;  /* 0x000000ff0d00720c */ /* 0x000fe40003f25270 */
[----:B------:R-:W-:Y:S02]  /*0600*/  ISETP.GE.U32.AND P0, PT, R0, R9, PT ;  /* 0x000000090000720c */ /* 0x000fe40003f06070 */
[----:B------:R-:W-:Y:S02]  /*0610*/  LOP3.LUT R0, R6, R13, RZ, 0x3c, !PT ;  /* 0x0000000d06007212 */ /* 0x000fe400078e3cff */
[----:B-1----:R-:W-:Y:S02]  /*0620*/  LOP3.LUT R5, R8, 0x3f, RZ, 0xc0, !PT ;  /* 0x0000003f08057812 */ /* 0x002fe400078ec0ff */
[----:B------:R-:W-:-:S02]  /*0630*/  ISETP.GE.AND P2, PT, R0, RZ, PT ;  /* 0x000000ff0000720c */ /* 0x000fc40003f46270 */
[----:B------:R-:W-:-:S05]  /*0640*/  LOP3.LUT R8, R8, 0x20, RZ, 0xc0, !PT ;  /* 0x0000002008087812 */ /* 0x000fca00078ec0ff */
[----:B------:R-:W-:-:S04]  /*0650*/  @P0 VIADD R4, R4, 0x1 ;  /* 0x0000000104040836 */ /* 0x000fc80000000000 */
[----:B------:R-:W-:-:S04]  /*0660*/  IMAD.MOV.U32 R0, RZ, RZ, R4 ;  /* 0x000000ffff007224 */ /* 0x000fc800078e0004 */
[----:B------:R-:W-:Y:S01]  /*0670*/  @!P2 IMAD.MOV R0, RZ, RZ, -R0 ;  /* 0x000000ffff00a224 */ /* 0x000fe200078e0a00 */
[----:B------:R-:W-:-:S05]  /*0680*/  @!P1 LOP3.LUT R0, RZ, R13, RZ, 0x33, !PT ;  /* 0x0000000dff009212 */ /* 0x000fca00078e33ff */
[----:B------:R-:W-:Y:S02]  /*0690*/  IMAD.MOV R4, RZ, RZ, -R0 ;  /* 0x000000ffff047224 */ /* 0x000fe400078e0a00 */
[----:B------:R-:W-:Y:S02]  /*06a0*/  IMAD.SHL.U32 R22, R0, 0x40, RZ ;  /* 0x0000004000167824 */ /* 0x000fe400078e00ff */
[----:B------:R-:W-:Y:S01]  /*06b0*/  IMAD R4, R13, R4, R6 ;  /* 0x000000040d047224 */ /* 0x000fe200078e0206 */
[----:B------:R-:W-:Y:S02]  /*06c0*/  CS2R R12, SRZ ;  /* 0x00000000000c7805 */ /* 0x000fe4000001ff00 */
[----:B------:R-:W-:Y:S01]  /*06d0*/  CS2R R6, SRZ ;  /* 0x0000000000067805 */ /* 0x000fe2000001ff00 */
[----:B------:R-:W-:-:S04]  /*06e0*/  IMAD.IADD R4, R10, 0x1, R4 ;  /* 0x000000010a047824 */ /* 0x000fc800078e0204 */
[----:B------:R-:W-:Y:S01]  /*06f0*/  IMAD R20, R4, 0x80, R5 ;  /* 0x0000008004147824 */ /* 0x000fe200078e0205 */
[----:B------:R-:W-:-:S03]  /*0700*/  CS2R R4, SRZ ;  /* 0x0000000000047805 */ /* 0x000fc6000001ff00 */
[----:B------:R-:W-:Y:S01]  /*0710*/  VIADD R21, R20, 0x40 ;  /* 0x0000004014157836 */ /* 0x000fe20000000000 */
[----:B------:R1:W-:Y:S04]  /*0720*/  STL [R1+0x74], R20 ;  /* 0x0000741401007387 */ /* 0x0003e80000100800 */
[----:B------:R1:W-:Y:S04]  /*0730*/  STL [R1+0x78], R21 ;  /* 0x0000781501007387 */ /* 0x0003e80000100800 */
[----:B------:R1:W-:Y:S01]  /*0740*/  STL [R1+0x70], R22 ;  /* 0x0000701601007387 */ /* 0x0003e20000100800 */
[----:B0-----:R-:W-:Y:S05]  /*0750*/  BRA.U !UP0, `(.L_x_0) ;  /* 0x0000006d08a07547 */ /* 0x001fea000b800000 */
[----:B------:R-:W-:Y:S01]  /*0760*/  IABS R12, R2 ;  /* 0x00000002000c7213 */ /* 0x000fe20000000000 */
[----:B------:R-:W0:Y:S01]  /*0770*/  LDCU UR6, c[0x0][0x3b0] ;  /* 0x00007600ff0677ac */ /* 0x000e220008000800 */
[----:B------:R-:W-:Y:S02]  /*0780*/  IABS R0, R3 ;  /* 0x0000000300007213 */ /* 0x000fe40000000000 */
[----:B------:R-:W-:Y:S01]  /*0790*/  CS2R R76, SRZ ;  /* 0x00000000004c7805 */ /* 0x000fe2000001ff00 */
[----:B------:R-:W2:Y:S01]  /*07a0*/  I2F.RP R7, R12 ;  /* 0x0000000c00077306 */ /* 0x000ea20000209400 */
[----:B------:R-:W-:Y:S01]  /*07b0*/  IABS R10, R21 ;  /* 0x00000015000a7213 */ /* 0x000fe20000000000 */
[----:B------:R-:W3:Y:S01]  /*07c0*/  LDCU UR7, c[0x0][0x3a4] ;  /* 0x00007480ff0777ac */ /* 0x000ee20008000800 */
[----:B------:R-:W-:Y:S02]  /*07d0*/  IABS R11, R20 ;  /* 0x00000014000b7213 */ /* 0x000fe40000000000 */
[----:B------:R-:W-:-:S02]  /*07e0*/  CS2R R78, SRZ ;  /* 0x00000000004e7805 */ /* 0x000fc4000001ff00 */
[----:B------:R-:W-:Y:S01]  /*07f0*/  LEA.HI R14, R8, R22, RZ, 0x1b ;  /* 0x00000016080e7211 */ /* 0x000fe200078fd8ff */
[----:B------:R-:W4:Y:S01]  /*0800*/  LDCU UR8, c[0x0][0x3a0] ;  /* 0x00007400ff0877ac */ /* 0x000f220008000800 */
[----:B------:R-:W-:Y:S01]  /*0810*/  ISETP.GE.AND P5, PT, R20, RZ, PT ;  /* 0x000000ff1400720c */ /* 0x000fe20003fa6270 */
[----:B------:R-:W5:Y:S01]  /*0820*/  I2F.RP R4, R0 ;  /* 0x0000000000047306 */ /* 0x000f620000209400 */
[----:B------:R-:W-:Y:S01]  /*0830*/  IABS R69, R14 ;  /* 0x0000000e00457213 */ /* 0x000fe20000000000 */
[C---:B------:R-:W-:Y:S01]  /*0840*/  VIADD R18, R14.reuse, 0x38 ;  /* 0x000000380e127836 */ /* 0x040fe20000000000 */
[----:B------:R-:W1:Y:S02]  /*0850*/  LDCU.64 UR10, c[0x0][0x380] ;  /* 0x00007000ff0a77ac */ /* 0x000e640008000a00 */
[C---:B-1----:R-:W-:Y:S01]  /*0860*/  VIADD R22, R14.reuse, 0x36 ;  /* 0x000000360e167836 */ /* 0x042fe20000000000 */
[----:B------:R-:W-:Y:S01]  /*0870*/  CS2R R72, SRZ ;  /* 0x0000000000487805 */ /* 0x000fe2000001ff00 */
[C---:B------:R-:W-:Y:S01]  /*0880*/  VIADD R26, R14.reuse, 0x10 ;  /* 0x000000100e1a7836 */ /* 0x040fe20000000000 */
[----:B------:R-:W-:Y:S01]  /*0890*/  IABS R16, R18 ;  /* 0x0000001200107213 */ /* 0x000fe20000000000 */
[----:B--2---:R-:W1:Y:S01]  /*08a0*/  MUFU.RCP R7, R7 ;  /* 0x0000000700077308 */ /* 0x004e620000001000 */
[----:B------:R-:W-:Y:S01]  /*08b0*/  IABS R17, R22 ;  /* 0x0000001600117213 */ /* 0x000fe20000000000 */
[C---:B------:R-:W-:Y:S01]  /*08c0*/  VIADD R24, R14.reuse, 0x12 ;  /* 0x000000120e187836 */ /* 0x040fe20000000000 */
[----:B------:R-:W-:Y:S01]  /*08d0*/  IABS R53, R26 ;  /* 0x0000001a00357213 */ /* 0x000fe20000000000 */
[C---:B------:R-:W-:Y:S01]  /*08e0*/  VIADD R28, R14.reuse, 0xe ;  /* 0x0000000e0e1c7836 */ /* 0x040fe20000000000 */
[----:B------:R-:W-:Y:S01]  /*08f0*/  USHF.R.S32.HI UR5, URZ, 0x1f, UR4 ;  /* 0x0000001fff057899 */ /* 0x000fe20008011404 */
[C---:B------:R-:W-:Y:S01]  /*0900*/  VIADD R30, R14.reuse, 0xc ;  /* 0x0000000c0e1e7836 */ /* 0x040fe20000000000 */
[----:B------:R-:W-:Y:S01]  /*0910*/  IABS R51, R24 ;  /* 0x0000001800337213 */ /* 0x000fe20000000000 */
[----:B-----5:R2:W5:Y:S01]  /*0920*/  MUFU.RCP R6, R4 ;  /* 0x0000000400067308 */ /* 0x0205620000001000 */
[----:B------:R-:W-:Y:S01]  /*0930*/  IABS R55, R28 ;  /* 0x0000001c00377213 */ /* 0x000fe20000000000 */
[C---:B------:R-:W-:Y:S01]  /*0940*/  VIADD R32, R14.reuse, 0xa ;  /* 0x0000000a0e207836 */ /* 0x040fe20000000000 */
[----:B------:R-:W-:Y:S01]  /*0950*/  IABS R57, R30 ;  /* 0x0000001e00397213 */ /* 0x000fe20000000000 */
[C---:B------:R-:W-:Y:S01]  /*0960*/  VIADD R34, R14.reuse, 0x4 ;  /* 0x000000040e227836 */ /* 0x040fe20000000000 */
[----:B------:R-:W-:Y:S01]  /*0970*/  ULEA.HI UR5, UR5, UR4, URZ, 0x5 ;  /* 0x0000000405057291 */ /* 0x000fe2000f8f28ff */
[----:B------:R-:W-:Y:S01]  /*0980*/  VIADD R36, R14, 0x2 ;  /* 0x000000020e247836 */ /* 0x000fe20000000000 */
[----:B------:R-:W-:-:S02]  /*0990*/  IABS R59, R32 ;  /* 0x00000020003b7213 */ /* 0x000fc40000000000 */
[----:B------:R-:W-:Y:S01]  /*09a0*/  CS2R R74, SRZ ;  /* 0x00000000004a7805 */ /* 0x000fe2000001ff00 */
[----:B-1----:R-:W-:Y:S01]  /*09b0*/  VIADD R5, R7, 0xffffffe ;  /* 0x0ffffffe07057836 */ /* 0x002fe20000000000 */
[----:B------:R-:W-:Y:S01]  /*09c0*/  IABS R65, R34 ;  /* 0x0000002200417213 */ /* 0x000fe20000000000 */
[----:B--2---:R-:W-:Y:S01]  /*09d0*/  IMAD.MOV.U32 R4, RZ, RZ, RZ ;  /* 0x000000ffff047224 */ /* 0x004fe200078e00ff */
[----:B------:R-:W-:Y:S02]  /*09e0*/  IABS R67, R36 ;  /* 0x0000002400437213 */ /* 0x000fe40000000000 */
[----:B------:R-:W-:Y:S02]  /*09f0*/  CS2R R70, SRZ ;  /* 0x0000000000467805 */ /* 0x000fe4000001ff00 */
[----:B------:R-:W-:Y:S01]  /*0a00*/  CS2R R164, SRZ ;  /* 0x0000000000a47805 */ /* 0x000fe2000001ff00 */
[----:B------:R-:W1:Y:S01]  /*0a10*/  F2I.FTZ.U32.TRUNC.NTZ R5, R5 ;  /* 0x0000000500057305 */ /* 0x000e62000021f000 */
[----:B------:R-:W-:Y:S01]  /*0a20*/  CS2R R166, SRZ ;  /* 0x0000000000a67805 */ /* 0x000fe2000001ff00 */
[----:B-----5:R-:W-:Y:S01]  /*0a30*/  VIADD R6, R6, 0xffffffe ;  /* 0x0ffffffe06067836 */ /* 0x020fe20000000000 */
        /* <DEDUP_REMOVED lines=11> */
[----:B------:R-:W-:Y:S01]  /*0af0*/  CS2R R142, SRZ ;  /* 0x00000000008e7805 */ /* 0x000fe2000001ff00 */
[----:B-1----:R-:W-:Y:S01]  /*0b00*/  IMAD.MOV R9, RZ, RZ, -R5 ;  /* 0x000000ffff097224 */ /* 0x002fe200078e0a05 */
[----:B------:R-:W-:-:S02]  /*0b10*/  CS2R R136, SRZ ;  /* 0x0000000000887805 */ /* 0x000fc4000001ff00 */
[----:B------:R-:W-:Y:S02]  /*0b20*/  CS2R R138, SRZ ;  /* 0x00000000008a7805 */ /* 0x000fe4000001ff00 */
[----:B------:R-:W-:Y:S01]  /*0b30*/  CS2R R132, SRZ ;  /* 0x0000000000847805 */ /* 0x000fe2000001ff00 */
[----:B------:R-:W-:Y:S01]  /*0b40*/  IMAD R9, R9, R12, RZ ;  /* 0x0000000c09097224 */ /* 0x000fe200078e02ff */
[----:B------:R-:W-:Y:S02]  /*0b50*/  CS2R R134, SRZ ;  /* 0x0000000000867805 */ /* 0x000fe4000001ff00 */
[----:B------:R-:W-:Y:S02]  /*0b60*/  CS2R R128, SRZ ;  /* 0x0000000000807805 */ /* 0x000fe4000001ff00 */
[----:B------:R-:W-:Y:S01]  /*0b70*/  CS2R R130, SRZ ;  /* 0x0000000000827805 */ /* 0x000fe2000001ff00 */
[----:B------:R-:W-:Y:S01]  /*0b80*/  IMAD.HI.U32 R7, R5, R9, R4 ;  /* 0x0000000905077227 */ /* 0x000fe200078e0004 */
[----:B------:R-:W-:Y:S01]  /*0b90*/  CS2R R124, SRZ ;  /* 0x00000000007c7805 */ /* 0x000fe2000001ff00 */
[----:B------:R-:W1:Y:S01]  /*0ba0*/  F2I.FTZ.U32.TRUNC.NTZ R5, R6 ;  /* 0x0000000600057305 */ /* 0x000e62000021f000 */
[----:B------:R-:W-:-:S02]  /*0bb0*/  CS2R R126, SRZ ;  /* 0x00000000007e7805 */ /* 0x000fc4000001ff00 */
[----:B------:R-:W-:Y:S02]  /*0bc0*/  CS2R R120, SRZ ;  /* 0x0000000000787805 */ /* 0x000fe4000001ff00 */
[----:B------:R-:W-:Y:S01]  /*0bd0*/  CS2R R122, SRZ ;  /* 0x00000000007a7805 */ /* 0x000fe2000001ff00 */
[C---:B------:R-:W-:Y:S01]  /*0be0*/  IMAD.HI.U32 R4, R7.reuse, R10, RZ ;  /* 0x0000000a07047227 */ /* 0x040fe200078e00ff */
[----:B------:R-:W-:Y:S02]  /*0bf0*/  CS2R R116, SRZ ;  /* 0x0000000000747805 */ /* 0x000fe4000001ff00 */
[----:B------:R-:W-:Y:S02]  /*0c00*/  CS2R R118, SRZ ;  /* 0x0000000000767805 */ /* 0x000fe4000001ff00 */
[----:B------:R-:W-:Y:S01]  /*0c10*/  CS2R R112, SRZ ;  /* 0x0000000000707805 */ /* 0x000fe2000001ff00 */
[----:B------:R-:W-:Y:S01]  /*0c20*/  IMAD.HI.U32 R7, R7, R11, RZ ;  /* 0x0000000b07077227 */ /* 0x000fe200078e00ff */
[----:B------:R-:W-:-:S02]  /*0c30*/  CS2R R114, SRZ ;  /* 0x0000000000727805 */ /* 0x000fc4000001ff00 */
[----:B------:R-:W-:Y:S02]  /*0c40*/  CS2R R108, SRZ ;  /* 0x00000000006c7805 */ /* 0x000fe4000001ff00 */
[----:B------:R-:W-:Y:S01]  /*0c50*/  CS2R R110, SRZ ;  /* 0x00000000006e7805 */ /* 0x000fe2000001ff00 */
[----:B------:R-:W-:Y:S01]  /*0c60*/  IMAD.MOV R7, RZ, RZ, -R7 ;  /* 0x000000ffff077224 */ /* 0x000fe200078e0a07 */
[----:B------:R-:W-:Y:S01]  /*0c70*/  CS2R R104, SRZ ;  /* 0x0000000000687805 */ /* 0x000fe2000001ff00 */
[----:B------:R-:W-:Y:S01]  /*0c80*/  IMAD.MOV R9, RZ, RZ, -R4 ;  /* 0x000000ffff097224 */ /* 0x000fe200078e0a04 */
[----:B------:R-:W-:Y:S01]  /*0c90*/  CS2R R106, SRZ ;  /* 0x00000000006a7805 */ /* 0x000fe2000001ff00 */
[C---:B------:R-:W-:Y:S01]  /*0ca0*/  IMAD R11, R12.reuse, R7, R11 ;  /* 0x000000070c0b7224 */ /* 0x040fe200078e020b */
[----:B------:R-:W-:Y:S01]  /*0cb0*/  CS2R R100, SRZ ;  /* 0x0000000000647805 */ /* 0x000fe2000001ff00 */
[----:B------:R-:W-:Y:S01]  /*0cc0*/  IMAD R10, R12, R9, R10 ;  /* 0x000000090c0a7224 */ /* 0x000fe200078e020a */
[----:B------:R-:W-:Y:S01]  /*0cd0*/  CS2R R102, SRZ ;  /* 0x0000000000667805 */ /* 0x000fe2000001ff00 */
[----:B------:R-:W-:Y:S01]  /*0ce0*/  VIADD R4, R14, 0x3e ;  /* 0x0000003e0e047836 */ /* 0x000fe20000000000 */
[----:B------:R-:W-:Y:S01]  /*0cf0*/  ISETP.GT.U32.AND P3, PT, R12, R11, PT ;  /* 0x0000000b0c00720c */ /* 0x000fe20003f64070 */
[----:B------:R-:W-:Y:S01]  /*0d00*/  VIADD R7, R14, 0x3c ;  /* 0x0000003c0e077836 */ /* 0x000fe20000000000 */
[----:B------:R-:W-:Y:S01]  /*0d10*/  ISETP.GT.U32.AND P2, PT, R12, R10, PT ;  /* 0x0000000a0c00720c */ /* 0x000fe20003f44070 */
[----:B-1----:R-:W-:Y:S01]  /*0d20*/  IMAD.MOV R9, RZ, RZ, -R5 ;  /* 0x000000ffff097224 */ /* 0x002fe200078e0a05 */
[----:B------:R-:W-:Y:S01]  /*0d30*/  ISETP.GE.AND P1, PT, R4, RZ, PT ;  /* 0x000000ff0400720c */ /* 0x000fe20003f26270 */
[----:B------:R-:W-:Y:S01]  /*0d40*/  VIADD R6, R14, 0x3a ;  /* 0x0000003a0e067836 */ /* 0x000fe20000000000 */
[----:B------:R-:W-:Y:S01]  /*0d50*/  IABS R8, R4 ;  /* 0x0000000400087213 */ /* 0x000fe20000000000 */
[----:B------:R-:W-:Y:S01]  /*0d60*/  IMAD.MOV.U32 R4, RZ, RZ, RZ ;  /* 0x000000ffff047224 */ /* 0x000fe200078e00ff */
[----:B------:R-:W-:-:S02]  /*0d70*/  ISETP.GE.AND P0, PT, R7, RZ, PT ;  /* 0x000000ff0700720c */ /* 0x000fc40003f06270 */
[----:B------:R-:W-:Y:S02]  /*0d80*/  CS2R R96, SRZ ;  /* 0x0000000000607805 */ /* 0x000fe4000001ff00 */
[----:B------:R-:W-:Y:S01]  /*0d90*/  IABS R13, R7 ;  /* 0x00000007000d7213 */ /* 0x000fe20000000000 */
[----:B------:R-:W-:Y:S01]  /*0da0*/  IMAD R7, R9, R0, RZ ;  /* 0x0000000009077224 */ /* 0x000fe200078e02ff */
[----:B------:R-:W-:Y:S01]  /*0db0*/  IABS R15, R6 ;  /* 0x00000006000f7213 */ /* 0x000fe20000000000 */
[--C-:B------:R-:W-:Y:S01]  /*0dc0*/  @!P3 IMAD.IADD R11, R11, 0x1, -R12.reuse ;  /* 0x000000010b0bb824 */ /* 0x100fe200078e0a0c */
[----:B------:R-:W-:Y:S01]  /*0dd0*/  ISETP.GE.AND P3, PT, R21, RZ, PT ;  /* 0x000000ff1500720c */ /* 0x000fe20003f66270 */
[----:B------:R-:W-:Y:S01]  /*0de0*/  @!P2 IMAD.IADD R10, R10, 0x1, -R12 ;  /* 0x000000010a0aa824 */ /* 0x000fe200078e0a0c */
[----:B------:R-:W-:Y:S01]  /*0df0*/  ISETP.GE.AND P4, PT, R6, RZ, PT ;  /* 0x000000ff0600720c */ /* 0x000fe20003f86270 */
[----:B------:R-:W-:Y:S01]  /*0e00*/  IMAD.HI.U32 R4, R5, R7, R4 ;  /* 0x0000000705047227 */ /* 0x000fe200078e0004 */
[----:B------:R-:W-:-:S02]  /*0e10*/  ISETP.GT.U32.AND P6, PT, R12, R11, PT ;  /* 0x0000000b0c00720c */ /* 0x000fc40003fc4070 */
[----:B------:R-:W-:Y:S02]  /*0e20*/  CS2R R98, SRZ ;  /* 0x0000000000627805 */ /* 0x000fe4000001ff00 */
[----:B------:R-:W-:Y:S01]  /*0e30*/  ISETP.GT.U32.AND P2, PT, R12, R10, PT ;  /* 0x0000000a0c00720c */ /* 0x000fe20003f44070 */
[----:B------:R-:W-:Y:S01]  /*0e40*/  IMAD.MOV.U32 R9, RZ, RZ, R8 ;  /* 0x000000ffff097224 */ /* 0x000fe200078e0008 */
[----:B------:R-:W-:Y:S01]  /*0e50*/  CS2R R92, SRZ ;  /* 0x00000000005c7805 */ /* 0x000fe2000001ff00 */
[C---:B------:R-:W-:Y:S01]  /*0e60*/  IMAD.HI.U32 R7, R4.reuse, R15, RZ ;  /* 0x0000000f04077227 */ /* 0x040fe200078e00ff */
[----:B------:R-:W-:Y:S02]  /*0e70*/  CS2R R94, SRZ ;  /* 0x00000000005e7805 */ /* 0x000fe4000001ff00 */
[----:B------:R-:W-:Y:S02]  /*0e80*/  CS2R R88, SRZ ;  /* 0x0000000000587805 */ /* 0x000fe4000001ff00 */
[----:B------:R-:W-:Y:S01]  /*0e90*/  CS2R R90, SRZ ;  /* 0x00000000005a7805 */ /* 0x000fe2000001ff00 */
[----:B------:R-:W-:Y:S01]  /*0ea0*/  IMAD.HI.U32 R5, R4, R9, RZ ;  /* 0x0000000904057227 */ /* 0x000fe200078e00ff */
[----:B------:R-:W-:-:S02]  /*0eb0*/  CS2R R84, SRZ ;  /* 0x0000000000547805 */ /* 0x000fc4000001ff00 */
[----:B------:R-:W-:Y:S01]  /*0ec0*/  CS2R R86, SRZ ;  /* 0x0000000000567805 */ /* 0x000fe2000001ff00 */
[----:B------:R-:W1:Y:S01]  /*0ed0*/  LDCU UR9, c[0x0][0x3ac] ;  /* 0x00007580ff0977ac */ /* 0x000e620008000800 */
[----:B------:R-:W-:Y:S02]  /*0ee0*/  IMAD.MOV R5, RZ, RZ, -R5 ;  /* 0x000000ffff057224 */ /* 0x000fe400078e0a05 */
[----:B------:R-:W-:Y:S01]  /*0ef0*/  @!P6 IMAD.IADD R11, R11, 0x1, -R12 ;  /* 0x000000010b0be824 */ /* 0x000fe200078e0a0c */
[----:B------:R-:W-:Y:S01]  /*0f00*/  ISETP.NE.AND P6, PT, R2, RZ, PT ;  /* 0x000000ff0200720c */ /* 0x000fe20003fc5270 */
[----:B------:R-:W-:Y:S01]  /*0f10*/  IMAD.HI.U32 R6, R4, R13, RZ ;  /* 0x0000000d04067227 */ /* 0x000fe200078e00ff */
[----:B------:R-:W-:-:S03]  /*0f20*/  USHF.R.S32.HI UR5, URZ, 0x5, UR5 ;  /* 0x00000005ff057899 */ /* 0x000fc60008011405 */
[----:B------:R-:W-:Y:S02]  /*0f30*/  IMAD R5, R0, R5, R9 ;  /* 0x0000000500057224 */ /* 0x000fe400078e0209 */
[----:B------:R-:W-:Y:S02]  /*0f40*/  IMAD.MOV R8, RZ, RZ, -R7 ;  /* 0x000000ffff087224 */ /* 0x000fe400078e0a07 */
[----:B------:R-:W-:Y:S01]  /*0f50*/  @!P2 IMAD.IADD R10, R10, 0x1, -R12 ;  /* 0x000000010a0aa824 */ /* 0x000fe200078e0a0c */
[C---:B------:R-:W-:Y:S01]  /*0f60*/  ISETP.GT.U32.AND P2, PT, R0.reuse, R5, PT ;  /* 0x000000050000720c */ /* 0x040fe20003f44070 */
[----:B------:R-:W-:Y:S02]  /*0f70*/  IMAD.MOV.U32 R20, RZ, RZ, R11 ;  /* 0x000000ffff147224 */ /* 0x000fe400078e000b */
[----:B------:R-:W-:Y:S02]  /*0f80*/  IMAD.MOV R6, RZ, RZ, -R6 ;  /* 0x000000ffff067224 */ /* 0x000fe400078e0a06 */
[----:B------:R-:W-:Y:S01]  /*0f90*/  IMAD R9, R0, R8, R15 ;  /* 0x0000000800097224 */ /* 0x000fe200078e020f */
[----:B------:R-:W-:Y:S01]  /*0fa0*/  LOP3.LUT R15, RZ, R2, RZ, 0x33, !PT ;  /* 0x00000002ff0f7212 */ /* 0x000fe200078e33ff */
[----:B------:R-:W-:-:S02]  /*0fb0*/  @!P3 IMAD.MOV R10, RZ, RZ, -R10 ;  /* 0x000000ffff0ab224 */ /* 0x000fc400078e0a0a */
[----:B------:R-:W-:Y:S02]  /*0fc0*/  @!P5 IMAD.MOV R20, RZ, RZ, -R20 ;  /* 0x000000ffff14d224 */ /* 0x000fe400078e0a14 */
[----:B------:R-:W-:Y:S01]  /*0fd0*/  IMAD R7, R0, R6, R13 ;  /* 0x0000000600077224 */ /* 0x000fe200078e020d */
[C---:B------:R-:W-:Y:S01]  /*0fe0*/  SEL R21, R15.reuse, R10, !P6 ;  /* 0x0000000a0f157207 */ /* 0x040fe20007000000 */
[----:B------:R-:W-:Y:S01]  /*0ff0*/  IMAD.MOV.U32 R13, RZ, RZ, R16 ;  /* 0x000000ffff0d7224 */ /* 0x000fe200078e0010 */
[----:B------:R-:W-:Y:S01]  /*1000*/  SEL R20, R15, R20, !P6 ;  /* 0x000000140f147207 */ /* 0x000fe20007000000 */
[----:B------:R-:W-:Y:S01]  /*1010*/  IMAD.HI.U32 R8, R4, R17, RZ ;  /* 0x0000001104087227 */ /* 0x000fe200078e00ff */
[C---:B------:R-:W-:Y:S02]  /*1020*/  ISETP.GT.U32.AND P6, PT, R0.reuse, R9, PT ;  /* 0x000000090000720c */ /* 0x040fe40003fc4070 */
[----:B------:R-:W-:Y:S01]  /*1030*/  ISETP.GT.U32.AND P3, PT, R0, R7, PT ;  /* 0x000000070000720c */ /* 0x000fe20003f64070 */
[----:B------:R-:W-:-:S04]  /*1040*/  IMAD.HI.U32 R6, R4, R13, RZ ;  /* 0x0000000d04067227 */ /* 0x000fc800078e00ff */
[----:B------:R-:W-:Y:S02]  /*1050*/  IMAD.MOV R6, RZ, RZ, -R6 ;  /* 0x000000ffff067224 */ /* 0x000fe400078e0a06 */
[----:B------:R-:W-:Y:S02]  /*1060*/  IMAD.MOV R8, RZ, RZ, -R8 ;  /* 0x000000ffff087224 */ /* 0x000fe400078e0a08 */
[----:B------:R-:W-:Y:S02]  /*1070*/  VIADD R10, R14, 0x32 ;  /* 0x000000320e0a7836 */ /* 0x000fe40000000000 */
[--C-:B------:R-:W-:Y:S02]  /*1080*/  @!P2 IMAD.IADD R5, R5, 0x1, -R0.reuse ;  /* 0x000000010505a824 */ /* 0x100fe400078e0a00 */
[C---:B------:R-:W-:Y:S02]  /*1090*/  IMAD R11, R0.reuse, R6, R13 ;  /* 0x00000006000b7224 */ /* 0x040fe400078e020d */
[C---:B------:R-:W-:Y:S01]  /*10a0*/  IMAD R13, R0.reuse, R8, R17 ;  /* 0x00000008000d7224 */ /* 0x040fe200078e0211 */
[----:B------:R-:W-:Y:S01]  /*10b0*/  IABS R17, R10 ;  /* 0x0000000a00117213 */ /* 0x000fe20000000000 */
[----:B------:R-:W-:Y:S01]  /*10c0*/  @!P6 IMAD.IADD R9, R9, 0x1, -R0 ;  /* 0x000000010909e824 */ /* 0x000fe200078e0a00 */
[----:B------:R-:W-:Y:S01]  /*10d0*/  ISETP.GT.U32.AND P5, PT, R0, R5, PT ;  /* 0x000000050000720c */ /* 0x000fe20003fa4070 */
[----:B------:R-:W-:Y:S01]  /*10e0*/  VIADD R8, R14, 0x34 ;  /* 0x000000340e087836 */ /* 0x000fe20000000000 */
[----:B------:R-:W-:Y:S01]  /*10f0*/  ISETP.GT.U32.AND P6, PT, R0, R11, PT ;  /* 0x0000000b0000720c */ /* 0x000fe20003fc4070 */
[----:B------:R-:W-:-:S03]  /*1100*/  IMAD.HI.U32 R6, R4, R17, RZ ;  /* 0x0000001104067227 */ /* 0x000fc600078e00ff */
[----:B------:R-:W-:Y:S01]  /*1110*/  IABS R15, R8 ;  /* 0x00000008000f7213 */ /* 0x000fe20000000000 */
[----:B------:R-:W-:Y:S01]  /*1120*/  @!P3 IMAD.IADD R7, R7, 0x1, -R0 ;  /* 0x000000010707b824 */ /* 0x000fe200078e0a00 */
[----:B------:R-:W-:Y:S01]  /*1130*/  ISETP.GT.U32.AND P3, PT, R0, R9, PT ;  /* 0x000000090000720c */ /* 0x000fe20003f64070 */
[----:B------:R-:W-:Y:S02]  /*1140*/  IMAD.MOV R6, RZ, RZ, -R6 ;  /* 0x000000ffff067224 */ /* 0x000fe400078e0a06 */
[----:B------:R-:W-:Y:S01]  /*1150*/  IMAD.HI.U32 R2, R4, R15, RZ ;  /* 0x0000000f04027227 */ /* 0x000fe200078e00ff */
[----:B------:R-:W-:-:S03]  /*1160*/  ISETP.GT.U32.AND P2, PT, R0, R7, PT ;  /* 0x000000070000720c */ /* 0x000fc60003f44070 */
[--C-:B------:R-:W-:Y:S01]  /*1170*/  @!P5 IMAD.IADD R5, R5, 0x1, -R0.reuse ;  /* 0x000000010505d824 */ /* 0x100fe200078e0a00 */
[C---:B------:R-:W-:Y:S01]  /*1180*/  ISETP.GT.U32.AND P5, PT, R0.reuse, R13, PT ;  /* 0x0000000d0000720c */ /* 0x040fe20003fa4070 */
[----:B------:R-:W-:Y:S02]  /*1190*/  IMAD R17, R0, R6, R17 ;  /* 0x0000000600117224 */ /* 0x000fe400078e0211 */
[----:B------:R-:W-:Y:S02]  /*11a0*/  @!P6 IMAD.IADD R11, R11, 0x1, -R0 ;  /* 0x000000010b0be824 */ /* 0x000fe400078e0a00 */
[----:B------:R-:W-:Y:S01]  /*11b0*/  VIADD R12, R14, 0x30 ;  /* 0x000000300e0c7836 */ /* 0x000fe20000000000 */
[----:B------:R-:W-:Y:S01]  /*11c0*/  ISETP.GT.U32.AND P6, PT, R0, R17, PT ;  /* 0x000000110000720c */ /* 0x000fe20003fc4070 */
[----:B------:R-:W-:Y:S02]  /*11d0*/  IMAD.MOV R2, RZ, RZ, -R2 ;  /* 0x000000ffff027224 */ /* 0x000fe400078e0a02 */
[----:B------:R-:W-:Y:S01]  /*11e0*/  VIADD R16, R14, 0x2e ;  /* 0x0000002e0e107836 */ /* 0x000fe20000000000 */
[----:B------:R-:W-:Y:S01]  /*11f0*/  IABS R19, R12 ;  /* 0x0000000c00137213 */ /* 0x000fe20000000000 */
[----:B------:R-:W-:-:S02]  /*1200*/  IMAD R15, R0, R2, R15 ;  /* 0x00000002000f7224 */ /* 0x000fc400078e020f */
[--C-:B------:R-:W-:Y:S01]  /*1210*/  @!P2 IMAD.IADD R7, R7, 0x1, -R0.reuse ;  /* 0x000000010707a824 */ /* 0x100fe200078e0a00 */
[----:B------:R-:W-:Y:S01]  /*1220*/  IABS R23, R16 ;  /* 0x0000001000177213 */ /* 0x000fe20000000000 */
[----:B------:R-:W-:Y:S01]  /*1230*/  @!P5 IMAD.IADD R13, R13, 0x1, -R0 ;  /* 0x000000010d0dd824 */ /* 0x000fe200078e0a00 */
[----:B------:R-:W-:Y:S01]  /*1240*/  ISETP.GT.U32.AND P2, PT, R0, R15, PT ;  /* 0x0000000f0000720c */ /* 0x000fe20003f44070 */
[----:B------:R-:W-:Y:S01]  /*1250*/  IMAD.HI.U32 R2, R4, R19, RZ ;  /* 0x0000001304027227 */ /* 0x000fe200078e00ff */
[----:B------:R-:W-:-:S03]  /*1260*/  ISETP.GE.AND P5, PT, R22, RZ, PT ;  /* 0x000000ff1600720c */ /* 0x000fc60003fa6270 */
[----:B------:R-:W-:Y:S01]  /*1270*/  @!P6 IMAD.IADD R17, R17, 0x1, -R0 ;  /* 0x000000011111e824 */ /* 0x000fe200078e0a00 */
[----:B------:R-:W-:Y:S01]  /*1280*/  ISETP.GT.U32.AND P6, PT, R0, R13, PT ;  /* 0x0000000d0000720c */ /* 0x000fe20003fc4070 */
[----:B------:R-:W-:-:S04]  /*1290*/  IMAD.HI.U32 R6, R4, R23, RZ ;  /* 0x0000001704067227 */ /* 0x000fc800078e00ff */
[----:B------:R-:W-:Y:S02]  /*12a0*/  IMAD.MOV R2, RZ, RZ, -R2 ;  /* 0x000000ffff027224 */ /* 0x000fe400078e0a02 */
[----:B------:R-:W-:Y:S01]  /*12b0*/  @!P3 IMAD.IADD R9, R9, 0x1, -R0 ;  /* 0x000000010909b824 */ /* 0x000fe200078e0a00 */
[----:B------:R-:W-:Y:S01]  /*12c0*/  ISETP.GE.AND P3, PT, R18, RZ, PT ;  /* 0x000000ff1200720c */ /* 0x000fe20003f66270 */
[----:B------:R-:W-:Y:S02]  /*12d0*/  IMAD.MOV R6, RZ, RZ, -R6 ;  /* 0x000000ffff067224 */ /* 0x000fe400078e0a06 */
[----:B------:R-:W-:Y:S02]  /*12e0*/  VIADD R18, R14, 0x2c ;  /* 0x0000002c0e127836 */ /* 0x000fe40000000000 */
[C---:B------:R-:W-:Y:S02]  /*12f0*/  IMAD R19, R0.reuse, R2, R19 ;  /* 0x0000000200137224 */ /* 0x040fe400078e0213 */
[C---:B------:R-:W-:Y:S01]  /*1300*/  IMAD R23, R0.reuse, R6, R23 ;  /* 0x0000000600177224 */ /* 0x040fe200078e0217 */
[----:B------:R-:W-:Y:S01]  /*1310*/  IABS R25, R18 ;  /* 0x0000001200197213 */ /* 0x000fe20000000000 */
[--C-:B------:R-:W-:Y:S01]  /*1320*/  @!P2 IMAD.IADD R15, R15, 0x1, -R0.reuse ;  /* 0x000000010f0fa824 */ /* 0x100fe200078e0a00 */
[C---:B------:R-:W-:Y:S01]  /*1330*/  ISETP.GT.U32.AND P2, PT, R0.reuse, R11, PT ;  /* 0x0000000b0000720c */ /* 0x040fe20003f44070 */
[----:B------:R-:W-:Y:S01]  /*1340*/  @!P4 IMAD.MOV R9, RZ, RZ, -R9 ;  /* 0x000000ffff09c224 */ /* 0x000fe200078e0a09 */
[C---:B------:R-:W-:Y:S01]  /*1350*/  ISETP.GT.U32.AND P4, PT, R0.reuse, R19, PT ;  /* 0x000000130000720c */ /* 0x040fe20003f84070 */
[----:B------:R-:W-:Y:S01]  /*1360*/  @!P6 IMAD.IADD R13, R13, 0x1, -R0 ;  /* 0x000000010d0de824 */ /* 0x000fe200078e0a00 */
[----:B------:R-:W-:Y:S01]  /*1370*/  ISETP.GT.U32.AND P6, PT, R0, R23, PT ;  /* 0x000000170000720c */ /* 0x000fe20003fc4070 */
[----:B------:R-:W-:-:S04]  /*1380*/  IMAD.HI.U32 R2, R4, R25, RZ ;  /* 0x0000001904027227 */ /* 0x000fc800078e00ff */
[----:B------:R-:W-:Y:S01]  /*1390*/  @!P1 IMAD.MOV R5, RZ, RZ, -R5 ;  /* 0x000000ffff059224 */ /* 0x000fe200078e0a05 */
[C---:B------:R-:W-:Y:S01]  /*13a0*/  ISETP.GT.U32.AND P1, PT, R0.reuse, R17, PT ;  /* 0x000000110000720c */ /* 0x040fe20003f24070 */
[----:B------:R-:W-:Y:S02]  /*13b0*/  IMAD.MOV R6, RZ, RZ, -R2 ;  /* 0x000000ffff067224 */ /* 0x000fe400078e0a02 */
[----:B------:R-:W-:Y:S01]  /*13c0*/  @!P0 IMAD.MOV R7, RZ, RZ, -R7 ;  /* 0x000000ffff078224 */ /* 0x000fe200078e0a07 */
[----:B------:R-:W-:Y:S01]  /*13d0*/  ISETP.GT.U32.AND P0, PT, R0, R15, PT ;  /* 0x0000000f0000720c */ /* 0x000fe20003f04070 */
[----:B------:R-:W-:Y:S02]  /*13e0*/  VIADD R22, R14, 0x2a ;  /* 0x0000002a0e167836 */ /* 0x000fe40000000000 */
[--C-:B------:R-:W-:Y:S01]  /*13f0*/  @!P2 IMAD.IADD R11, R11, 0x1, -R0.reuse ;  /* 0x000000010b0ba824 */ /* 0x100fe200078e0a00 */
[----:B------:R-:W-:Y:S01]  /*1400*/  ISETP.GE.AND P2, PT, R8, RZ, PT ;  /* 0x000000ff0800720c */ /* 0x000fe20003f46270 */
[--C-:B------:R-:W-:Y:S01]  /*1410*/  @!P4 IMAD.IADD R19, R19, 0x1, -R0.reuse ;  /* 0x000000011313c824 */ /* 0x100fe200078e0a00 */
[----:B------:R-:W-:Y:S01]  /*1420*/  IABS R27, R22 ;  /* 0x00000016001b7213 */ /* 0x000fe20000000000 */
[----:B------:R-:W-:Y:S01]  /*1430*/  IMAD R25, R0, R6, R25 ;  /* 0x0000000600197224 */ /* 0x000fe200078e0219 */
[----:B------:R-:W-:Y:S01]  /*1440*/  ISETP.GE.AND P4, PT, R16, RZ, PT ;  /* 0x000000ff1000720c */ /* 0x000fe20003f86270 */
[----:B------:R-:W-:-:S02]  /*1450*/  @!P6 IMAD.IADD R23, R23, 0x1, -R0 ;  /* 0x000000011717e824 */ /* 0x000fc400078e0a00 */
[----:B------:R-:W-:Y:S01]  /*1460*/  @!P3 IMAD.MOV R11, RZ, RZ, -R11 ;  /* 0x000000ffff0bb224 */ /* 0x000fe200078e0a0b */
[C---:B------:R-:W-:Y:S01]  /*1470*/  ISETP.GT.U32.AND P3, PT, R0.reuse, R19, PT ;  /* 0x000000130000720c */ /* 0x040fe20003f64070 */
[----:B------:R-:W-:Y:S01]  /*1480*/  @!P1 IMAD.IADD R17, R17, 0x1, -R0 ;  /* 0x0000000111119824 */ /* 0x000fe200078e0a00 */
[----:B------:R-:W-:Y:S01]  /*1490*/  ISETP.GT.U32.AND P6, PT, R0, R25, PT ;  /* 0x000000190000720c */ /* 0x000fe20003fc4070 */
[----:B------:R-:W-:Y:S01]  /*14a0*/  VIADD R8, R14, 0x28 ;  /* 0x000000280e087836 */ /* 0x000fe20000000000 */
[----:B------:R-:W-:Y:S01]  /*14b0*/  ISETP.GE.AND P1, PT, R12, RZ, PT ;  /* 0x000000ff0c00720c */ /* 0x000fe20003f26270 */
[----:B------:R-:W-:-:S03]  /*14c0*/  IMAD.HI.U32 R2, R4, R27, RZ ;  /* 0x0000001b04027227 */ /* 0x000fc600078e00ff */
[----:B------:R-:W-:Y:S01]  /*14d0*/  IABS R29, R8 ;  /* 0x00000008001d7213 */ /* 0x000fe20000000000 */
[----:B------:R-:W-:Y:S01]  /*14e0*/  @!P0 IMAD.IADD R15, R15, 0x1, -R0 ;  /* 0x000000010f0f8824 */ /* 0x000fe200078e0a00 */
[----:B------:R-:W-:Y:S01]  /*14f0*/  ISETP.GE.AND P0, PT, R10, RZ, PT ;  /* 0x000000ff0a00720c */ /* 0x000fe20003f06270 */
[----:B------:R-:W-:Y:S02]  /*1500*/  IMAD.MOV R2, RZ, RZ, -R2 ;  /* 0x000000ffff027224 */ /* 0x000fe400078e0a02 */
[--C-:B------:R-:W-:Y:S01]  /*1510*/  @!P3 IMAD.IADD R19, R19, 0x1, -R0.reuse ;  /* 0x000000011313b824 */ /* 0x100fe200078e0a00 */
[----:B------:R-:W-:Y:S01]  /*1520*/  ISETP.GE.AND P3, PT, R22, RZ, PT ;  /* 0x000000ff1600720c */ /* 0x000fe20003f66270 */
[----:B------:R-:W-:Y:S02]  /*1530*/  IMAD R27, R0, R2, R27 ;  /* 0x00000002001b7224 */ /* 0x000fe400078e021b */
[----:B------:R-:W-:Y:S02]  /*1540*/  VIADD R6, R14, 0x26 ;  /* 0x000000260e067836 */ /* 0x000fe40000000000 */
[----:B------:R-:W-:-:S02]  /*1550*/  @!P6 IMAD.IADD R25, R25, 0x1, -R0 ;  /* 0x000000011919e824 */ /* 0x000fc400078e0a00 */
[----:B------:R-:W-:Y:S01]  /*1560*/  IMAD.HI.U32 R2, R4, R29, RZ ;  /* 0x0000001d04027227 */ /* 0x000fe200078e00ff */
[----:B------:R-:W-:Y:S02]  /*1570*/  IABS R31, R6 ;  /* 0x00000006001f7213 */ /* 0x000fe40000000000 */
[----:B------:R-:W-:Y:S01]  /*1580*/  ISETP.GE.AND P6, PT, R6, RZ, PT ;  /* 0x000000ff0600720c */ /* 0x000fe20003fc6270 */
[----:B------:R-:W-:Y:S01]  /*1590*/  @!P1 IMAD.MOV R19, RZ, RZ, -R19 ;  /* 0x000000ffff139224 */ /* 0x000fe200078e0a13 */
[C---:B------:R-:W-:Y:S01]  /*15a0*/  ISETP.GT.U32.AND P1, PT, R0.reuse, R25, PT ;  /* 0x000000190000720c */ /* 0x040fe20003f24070 */
[----:B------:R-:W-:Y:S02]  /*15b0*/  IMAD.MOV R2, RZ, RZ, -R2 ;  /* 0x000000ffff027224 */ /* 0x000fe400078e0a02 */
[----:B------:R-:W-:Y:S01]  /*15c0*/  @!P2 IMAD.MOV R15, RZ, RZ, -R15 ;  /* 0x000000ffff0fa224 */ /* 0x000fe200078e0a0f */
[----:B------:R-:W-:Y:S01]  /*15d0*/  ISETP.GT.U32.AND P2, PT, R0, R27, PT ;  /* 0x0000001b0000720c */ /* 0x000fe20003f44070 */
[----:B------:R-:W-:Y:S01]  /*15e0*/  @!P0 IMAD.MOV R17, RZ, RZ, -R17 ;  /* 0x000000ffff118224 */ /* 0x000fe200078e0a11 */
[----:B------:R-:W-:Y:S01]  /*15f0*/  ISETP.GE.AND P0, PT, R18, RZ, PT ;  /* 0x000000ff1200720c */ /* 0x000fe20003f06270 */
[----:B------:R-:W-:-:S02]  /*1600*/  IMAD R29, R0, R2, R29 ;  /* 0x00000002001d7224 */ /* 0x000fc400078e021d */
[----:B------:R-:W-:-:S04]  /*1610*/  IMAD.HI.U32 R2, R4, R31, RZ ;  /* 0x0000001f04027227 */ /* 0x000fc800078e00ff */
[----:B------:R-:W-:Y:S02]  /*1620*/  IMAD.MOV R2, RZ, RZ, -R2 ;  /* 0x000000ffff027224 */ /* 0x000fe400078e0a02 */
[----:B------:R-:W-:Y:S01]  /*1630*/  @!P5 IMAD.MOV R13, RZ, RZ, -R13 ;  /* 0x000000ffff0dd224 */ /* 0x000fe200078e0a0d */
[C---:B------:R-:W-:Y:S01]  /*1640*/  ISETP.GT.U32.AND P5, PT, R0.reuse, R23, PT ;  /* 0x000000170000720c */ /* 0x040fe20003fa4070 */
[--C-:B------:R-:W-:Y:S01]  /*1650*/  @!P1 IMAD.IADD R25, R25, 0x1, -R0.reuse ;  /* 0x0000000119199824 */ /* 0x100fe200078e0a00 */
[C---:B------:R-:W-:Y:S01]  /*1660*/  ISETP.GT.U32.AND P1, PT, R0.reuse, R29, PT ;  /* 0x0000001d0000720c */ /* 0x040fe20003f24070 */
[C---:B------:R-:W-:Y:S02]  /*1670*/  IMAD R31, R0.reuse, R2, R31 ;  /* 0x00000002001f7224 */ /* 0x040fe400078e021f */
[----:B------:R-:W-:Y:S02]  /*1680*/  @!P2 IMAD.IADD R27, R27, 0x1, -R0 ;  /* 0x000000011b1ba824 */ /* 0x000fe400078e0a00 */
[----:B------:R-:W-:Y:S01]  /*1690*/  @!P0 IMAD.MOV R25, RZ, RZ, -R25 ;  /* 0x000000ffff198224 */ /* 0x000fe200078e0a19 */
[----:B------:R-:W-:Y:S01]  /*16a0*/  ISETP.GT.U32.AND P0, PT, R0, R31, PT ;  /* 0x0000001f0000720c */ /* 0x000fe20003f04070 */
[----:B------:R-:W-:Y:S01]  /*16b0*/  VIADD R6, R14, 0x24 ;  /* 0x000000240e067836 */ /* 0x000fe20000000000 */
[----:B------:R-:W-:Y:S01]  /*16c0*/  ISETP.GT.U32.AND P2, PT, R0, R27, PT ;  /* 0x0000001b0000720c */ /* 0x000fe20003f44070 */
[----:B------:R-:W-:-:S02]  /*16d0*/  VIADD R10, R14, 0x20 ;  /* 0x000000200e0a7836 */ /* 0x000fc40000000000 */
[--C-:B------:R-:W-:Y:S01]  /*16e0*/  @!P5 IMAD.IADD R23, R23, 0x1, -R0.reuse ;  /* 0x000000011717d824 */ /* 0x100fe200078e0a00 */
[----:B------:R-:W-:Y:S01]  /*16f0*/  IABS R33, R6 ;  /* 0x0000000600217213 */ /* 0x000fe20000000000 */
[----:B------:R-:W-:Y:S01]  /*1700*/  VIADD R12, R14, 0x1e ;  /* 0x0000001e0e0c7836 */ /* 0x000fe20000000000 */
[----:B------:R-:W-:Y:S01]  /*1710*/  ISETP.GE.AND P5, PT, R8, RZ, PT ;  /* 0x000000ff0800720c */ /* 0x000fe20003fa6270 */
[----:B------:R-:W-:Y:S01]  /*1720*/  VIADD R8, R14, 0x22 ;  /* 0x000000220e087836 */ /* 0x000fe20000000000 */
[----:B------:R-:W-:Y:S01]  /*1730*/  IABS R37, R10 ;  /* 0x0000000a00257213 */ /* 0x000fe20000000000 */
[----:B------:R-:W-:Y:S01]  /*1740*/  IMAD.HI.U32 R2, R4, R33, RZ ;  /* 0x0000002104027227 */ /* 0x000fe200078e00ff */
[----:B------:R-:W-:Y:S02]  /*1750*/  IABS R39, R12 ;  /* 0x0000000c00277213 */ /* 0x000fe40000000000 */
[----:B------:R-:W-:Y:S01]  /*1760*/  IABS R35, R8 ;  /* 0x0000000800237213 */ /* 0x000fe20000000000 */
[----:B------:R-:W-:-:S02]  /*1770*/  @!P0 IMAD.IADD R31, R31, 0x1, -R0 ;  /* 0x000000011f1f8824 */ /* 0x000fc400078e0a00 */
[----:B------:R-:W-:Y:S01]  /*1780*/  @!P2 IMAD.IADD R27, R27, 0x1, -R0 ;  /* 0x000000011b1ba824 */ /* 0x000fe200078e0a00 */
[----:B------:R-:W-:Y:S01]  /*1790*/  ISETP.GE.AND P2, PT, R8, RZ, PT ;  /* 0x000000ff0800720c */ /* 0x000fe20003f46270 */
[----:B------:R-:W-:Y:S01]  /*17a0*/  IMAD.MOV R8, RZ, RZ, -R2 ;  /* 0x000000ffff087224 */ /* 0x000fe200078e0a02 */
[----:B------:R-:W-:Y:S01]  /*17b0*/  ISETP.GT.U32.AND P0, PT, R0, R31, PT ;  /* 0x0000001f0000720c */ /* 0x000fe20003f04070 */
[----:B------:R-:W-:-:S04]  /*17c0*/  IMAD.HI.U32 R2, R4, R37, RZ ;  /* 0x0000002504027227 */ /* 0x000fc800078e00ff */
[----:B------:R-:W-:Y:S02]  /*17d0*/  IMAD R33, R0, R8, R33 ;  /* 0x0000000800217224 */ /* 0x000fe400078e0221 */
[----:B------:R-:W-:Y:S02]  /*17e0*/  IMAD.MOV R8, RZ, RZ, -R2 ;  /* 0x000000ffff087224 */ /* 0x000fe400078e0a02 */
[----:B------:R-:W-:-:S04]  /*17f0*/  IMAD.HI.U32 R2, R4, R39, RZ ;  /* 0x0000002704027227 */ /* 0x000fc800078e00ff */
[----:B------:R-:W-:Y:S02]  /*1800*/  @!P1 IMAD.IADD R29, R29, 0x1, -R0 ;  /* 0x000000011d1d9824 */ /* 0x000fe400078e0a00 */
[C---:B------:R-:W-:Y:S02]  /*1810*/  IMAD R37, R0.reuse, R8, R37 ;  /* 0x0000000800257224 */ /* 0x040fe400078e0225 */
[----:B------:R-:W-:Y:S01]  /*1820*/  IMAD.MOV R2, RZ, RZ, -R2 ;  /* 0x000000ffff027224 */ /* 0x000fe200078e0a02 */
[C---:B------:R-:W-:Y:S01]  /*1830*/  ISETP.GT.U32.AND P1, PT, R0.reuse, R29, PT ;  /* 0x0000001d0000720c */ /* 0x040fe20003f24070 */
[----:B------:R-:W-:Y:S01]  /*1840*/  @!P0 IMAD.IADD R31, R31, 0x1, -R0 ;  /* 0x000000011f1f8824 */ /* 0x000fe200078e0a00 */
[C---:B------:R-:W-:Y:S01]  /*1850*/  ISETP.GT.U32.AND P0, PT, R0.reuse, R37, PT ;  /* 0x000000250000720c */ /* 0x040fe20003f04070 */
[----:B------:R-:W-:Y:S02]  /*1860*/  IMAD R39, R0, R2, R39 ;  /* 0x0000000200277224 */ /* 0x000fe400078e0227 */
[----:B------:R-:W-:-:S02]  /*1870*/  @!P6 IMAD.MOV R31, RZ, RZ, -R31 ;  /* 0x000000ffff1fe224 */ /* 0x000fc400078e0a1f */
[----:B------:R-:W-:Y:S01]  /*1880*/  @!P4 IMAD.MOV R23, RZ, RZ, -R23 ;  /* 0x000000ffff17c224 */ /* 0x000fe200078e0a17 */
[----:B------:R-:W-:Y:S01]  /*1890*/  ISETP.GT.U32.AND P6, PT, R0, R39, PT ;  /* 0x000000270000720c */ /* 0x000fe20003fc4070 */
[----:B------:R-:W-:Y:S01]  /*18a0*/  VIADD R16, R14, 0x1a ;  /* 0x0000001a0e107836 */ /* 0x000fe20000000000 */
[----:B------:R-:W-:Y:S01]  /*18b0*/  ISETP.GE.AND P4, PT, R6, RZ, PT ;  /* 0x000000ff0600720c */ /* 0x000fe20003f86270 */
[----:B------:R-:W-:-:S03]  /*18c0*/  IMAD.HI.U32 R6, R4, R35, RZ ;  /* 0x0000002304067227 */ /* 0x000fc600078e00ff */
[----:B------:R-:W-:Y:S01]  /*18d0*/  IABS R43, R16 ;  /* 0x00000010002b7213 */ /* 0x000fe20000000000 */
[----:B------:R-:W-:Y:S01]  /*18e0*/  @!P1 IMAD.IADD R29, R29, 0x1, -R0 ;  /* 0x000000011d1d9824 */ /* 0x000fe200078e0a00 */
[----:B------:R-:W-:Y:S01]  /*18f0*/  ISETP.GT.U32.AND P1, PT, R0, R33, PT ;  /* 0x000000210000720c */ /* 0x000fe20003f24070 */
[----:B------:R-:W-:Y:S02]  /*1900*/  IMAD.MOV R6, RZ, RZ, -R6 ;  /* 0x000000ffff067224 */ /* 0x000fe400078e0a06 */
[----:B------:R-:W-:Y:S02]  /*1910*/  VIADD R18, R14, 0x18 ;  /* 0x000000180e127836 */ /* 0x000fe40000000000 */
[--C-:B------:R-:W-:Y:S02]  /*1920*/  @!P0 IMAD.IADD R37, R37, 0x1, -R0.reuse ;  /* 0x0000000125258824 */ /* 0x100fe400078e0a00 */
[C---:B------:R-:W-:Y:S01]  /*1930*/  IMAD R35, R0.reuse, R6, R35 ;  /* 0x0000000600237224 */ /* 0x040fe200078e0223 */
[----:B------:R-:W-:Y:S01]  /*1940*/  IABS R45, R18 ;  /* 0x00000012002d7213 */ /* 0x000fe20000000000 */
[----:B------:R-:W-:Y:S01]  /*1950*/  @!P6 IMAD.IADD R39, R39, 0x1, -R0 ;  /* 0x000000012727e824 */ /* 0x000fe200078e0a00 */
[----:B------:R-:W-:Y:S01]  /*1960*/  ISETP.GT.U32.AND P0, PT, R0, R37, PT ;  /* 0x000000250000720c */ /* 0x000fe20003f04070 */
[----:B------:R-:W-:-:S03]  /*1970*/  IMAD.HI.U32 R6, R4, R43, RZ ;  /* 0x0000002b04067227 */ /* 0x000fc600078e00ff */
[C---:B------:R-:W-:Y:S01]  /*1980*/  ISETP.GT.U32.AND P6, PT, R0.reuse, R39, PT ;  /* 0x000000270000720c */ /* 0x040fe20003fc4070 */
[----:B------:R-:W-:Y:S01]  /*1990*/  @!P5 IMAD.MOV R29, RZ, RZ, -R29 ;  /* 0x000000ffff1dd224 */ /* 0x000fe200078e0a1d */
[----:B------:R-:W-:Y:S01]  /*19a0*/  ISETP.GT.U32.AND P5, PT, R0, R35, PT ;  /* 0x000000230000720c */ /* 0x000fe20003fa4070 */
[----:B------:R-:W-:-:S04]  /*19b0*/  IMAD.HI.U32 R8, R4, R45, RZ ;  /* 0x0000002d04087227 */ /* 0x000fc800078e00ff */
[----:B------:R-:W-:Y:S02]  /*19c0*/  IMAD.MOV R6, RZ, RZ, -R6 ;  /* 0x000000ffff067224 */ /* 0x000fe400078e0a06 */
[----:B------:R-:W-:Y:S02]  /*19d0*/  @!P1 IMAD.IADD R33, R33, 0x1, -R0 ;  /* 0x0000000121219824 */ /* 0x000fe400078e0a00 */
[----:B------:R-:W-:Y:S02]  /*19e0*/  IMAD.MOV R8, RZ, RZ, -R8 ;  /* 0x000000ffff087224 */ /* 0x000fe400078e0a08 */
[C---:B------:R-:W-:Y:S01]  /*19f0*/  IMAD R43, R0.reuse, R6, R43 ;  /* 0x00000006002b7224 */ /* 0x040fe200078e022b */
[----:B------:R-:W-:Y:S01]  /*1a00*/  ISETP.GT.U32.AND P1, PT, R0, R33, PT ;  /* 0x000000210000720c */ /* 0x000fe20003f24070 */
[----:B------:R-:W-:Y:S01]  /*1a10*/  @!P3 IMAD.MOV R27, RZ, RZ, -R27 ;  /* 0x000000ffff1bb224 */ /* 0x000fe200078e0a1b */
[----:B------:R-:W-:Y:S01]  /*1a20*/  ISETP.GE.AND P3, PT, R10, RZ, PT ;  /* 0x000000ff0a00720c */ /* 0x000fe20003f66270 */
[----:B------:R-:W-:-:S02]  /*1a30*/  VIADD R10, R14, 0x1c ;  /* 0x0000001c0e0a7836 */ /* 0x000fc40000000000 */
[C---:B------:R-:W-:Y:S02]  /*1a40*/  IMAD R45, R0.reuse, R8, R45 ;  /* 0x00000008002d7224 */ /* 0x040fe400078e022d */
[--C-:B------:R-:W-:Y:S01]  /*1a50*/  @!P0 IMAD.IADD R37, R37, 0x1, -R0.reuse ;  /* 0x0000000125258824 */ /* 0x100fe200078e0a00 */
[C---:B------:R-:W-:Y:S01]  /*1a60*/  ISETP.GT.U32.AND P0, PT, R0.reuse, R43, PT ;  /* 0x0000002b0000720c */ /* 0x040fe20003f04070 */
[--C-:B------:R-:W-:Y:S01]  /*1a70*/  @!P5 IMAD.IADD R35, R35, 0x1, -R0.reuse ;  /* 0x000000012323d824 */ /* 0x100fe200078e0a00 */
        /* <DEDUP_REMOVED lines=8> */
[----:B------:R-:W-:Y:S01]  /*1b00*/  ISETP.GE.AND P1, PT, R12, RZ, PT ;  /* 0x000000ff0c00720c */ /* 0x000fe20003f26270 */
[----:B------:R-:W-:Y:S02]  /*1b10*/  IMAD.MOV R2, RZ, RZ, -R2 ;  /* 0x000000ffff027224 */ /* 0x000fe400078e0a02 */
[--C-:B------:R-:W-:Y:S02]  /*1b20*/  @!P0 IMAD.IADD R43, R43, 0x1, -R0.reuse ;  /* 0x000000012b2b8824 */ /* 0x100fe400078e0a00 */
[----:B------:R-:W-:Y:S02]  /*1b30*/  VIADD R12, R14, 0x16 ;  /* 0x000000160e0c7836 */ /* 0x000fe40000000000 */
[C---:B------:R-:W-:Y:S02]  /*1b40*/  IMAD R41, R0.reuse, R2, R41 ;  /* 0x0000000200297224 */ /* 0x040fe400078e0229 */
[----:B------:R-:W-:Y:S01]  /*1b50*/  @!P6 IMAD.IADD R45, R45, 0x1, -R0 ;  /* 0x000000012d2de824 */ /* 0x000fe200078e0a00 */
[----:B------:R-:W-:Y:S01]  /*1b60*/  ISETP.GT.U32.AND P6, PT, R0, R43, PT ;  /* 0x0000002b0000720c */ /* 0x000fe20003fc4070 */
[----:B------:R-:W-:Y:S01]  /*1b70*/  IMAD.HI.U32 R6, R4, R49, RZ ;  /* 0x0000003104067227 */ /* 0x000fe200078e00ff */
[----:B------:R-:W-:-:S03]  /*1b80*/  IABS R47, R12 ;  /* 0x0000000c002f7213 */ /* 0x000fc60000000000 */
[----:B------:R-:W-:Y:S01]  /*1b90*/  @!P5 IMAD.IADD R35, R35, 0x1, -R0 ;  /* 0x000000012323d824 */ /* 0x000fe200078e0a00 */
[----:B------:R-:W-:Y:S01]  /*1ba0*/  ISETP.GT.U32.AND P5, PT, R0, R41, PT ;  /* 0x000000290000720c */ /* 0x000fe20003fa4070 */
[----:B------:R-:W-:Y:S02]  /*1bb0*/  IMAD.MOV R6, RZ, RZ, -R6 ;  /* 0x000000ffff067224 */ /* 0x000fe400078e0a06 */
[----:B------:R-:W-:-:S04]  /*1bc0*/  IMAD.HI.U32 R2, R4, R47, RZ ;  /* 0x0000002f04027227 */ /* 0x000fc800078e00ff */
[C---:B------:R-:W-:Y:S02]  /*1bd0*/  IMAD R49, R0.reuse, R6, R49 ;  /* 0x0000000600317224 */ /* 0x040fe400078e0231 */
[----:B------:R-:W-:Y:S02]  /*1be0*/  IMAD.MOV R2, RZ, RZ, -R2 ;  /* 0x000000ffff027224 */ /* 0x000fe400078e0a02 */
[----:B------:R-:W-:Y:S01]  /*1bf0*/  @!P6 IMAD.IADD R43, R43, 0x1, -R0 ;  /* 0x000000012b2be824 */ /* 0x000fe200078e0a00 */
[C---:B------:R-:W-:Y:S01]  /*1c00*/  ISETP.GT.U32.AND P6, PT, R0.reuse, R49, PT ;  /* 0x000000310000720c */ /* 0x040fe20003fc4070 */
[----:B------:R-:W-:Y:S02]  /*1c10*/  IMAD R47, R0, R2, R47 ;  /* 0x00000002002f7224 */ /* 0x000fe400078e022f */
[----:B------:R-:W-:-:S04]  /*1c20*/  IMAD.HI.U32 R2, R4, R53, RZ ;  /* 0x0000003504027227 */ /* 0x000fc800078e00ff */
[----:B------:R-:W-:Y:S01]  /*1c30*/  @!P5 IMAD.IADD R41, R41, 0x1, -R0 ;  /* 0x000000012929d824 */ /* 0x000fe200078e0a00 */
[----:B------:R-:W-:Y:S01]  /*1c40*/  ISETP.GE.AND P5, PT, R10, RZ, PT ;  /* 0x000000ff0a00720c */ /* 0x000fe20003fa6270 */
[----:B------:R-:W-:Y:S02]  /*1c50*/  IMAD.MOV R6, RZ, RZ, -R2 ;  /* 0x000000ffff067224 */ /* 0x000fe400078e0a02 */
[----:B------:R-:W-:Y:S01]  /*1c60*/  @!P4 IMAD.MOV R33, RZ, RZ, -R33 ;  /* 0x000000ffff21c224 */ /* 0x000fe200078e0a21 */
[----:B------:R-:W-:Y:S01]  /*1c70*/  ISETP.GT.U32.AND P0, PT, R0, R41, PT ;  /* 0x000000290000720c */ /* 0x000fe20003f04070 */
[----:B------:R-:W-:Y:S01]  /*1c80*/  IMAD.HI.U32 R8, R4, R51, RZ ;  /* 0x0000003304087227 */ /* 0x000fe200078e00ff */
[----:B------:R-:W-:-:S03]  /*1c90*/  ISETP.GT.U32.AND P4, PT, R0, R45, PT ;  /* 0x0000002d0000720c */ /* 0x000fc60003f84070 */
[C---:B------:R-:W-:Y:S02]  /*1ca0*/  IMAD R53, R0.reuse, R6, R53 ;  /* 0x0000000600357224 */ /* 0x040fe400078e0235 */
[----:B------:R-:W-:Y:S02]  /*1cb0*/  IMAD.MOV R8, RZ, RZ, -R8 ;  /* 0x000000ffff087224 */ /* 0x000fe400078e0a08 */
[----:B------:R-:W-:Y:S01]  /*1cc0*/  @!P6 IMAD.IADD R49, R49, 0x1, -R0 ;  /* 0x000000013131e824 */ /* 0x000fe200078e0a00 */
[----:B------:R-:W-:Y:S01]  /*1cd0*/  ISETP.GT.U32.AND P6, PT, R0, R53, PT ;  /* 0x000000350000720c */ /* 0x000fe20003fc4070 */
[----:B------:R-:W-:-:S04]  /*1ce0*/  IMAD.HI.U32 R2, R4, R55, RZ ;  /* 0x0000003704027227 */ /* 0x000fc800078e00ff */
[C---:B------:R-:W-:Y:S02]  /*1cf0*/  IMAD R51, R0.reuse, R8, R51 ;  /* 0x0000000800337224 */ /* 0x040fe400078e0233 */
[----:B------:R-:W-:Y:S02]  /*1d00*/  IMAD.MOV R2, RZ, RZ, -R2 ;  /* 0x000000ffff027224 */ /* 0x000fe400078e0a02 */
[--C-:B------:R-:W-:Y:S01]  /*1d10*/  @!P0 IMAD.IADD R41, R41, 0x1, -R0.reuse ;  /* 0x0000000129298824 */ /* 0x100fe200078e0a00 */
[C---:B------:R-:W-:Y:S01]  /*1d20*/  ISETP.GT.U32.AND P0, PT, R0.reuse, R47, PT ;  /* 0x0000002f0000720c */ /* 0x040fe20003f04070 */
[--C-:B------:R-:W-:Y:S01]  /*1d30*/  @!P4 IMAD.IADD R45, R45, 0x1, -R0.reuse ;  /* 0x000000012d2dc824 */ /* 0x100fe200078e0a00 */
[C---:B------:R-:W-:Y:S01]  /*1d40*/  ISETP.GT.U32.AND P4, PT, R0.reuse, R51, PT ;  /* 0x000000330000720c */ /* 0x040fe20003f84070 */
[----:B------:R-:W-:Y:S02]  /*1d50*/  IMAD R55, R0, R2, R55 ;  /* 0x0000000200377224 */ /* 0x000fe400078e0237 */
[----:B------:R-:W-:-:S02]  /*1d60*/  @!P6 IMAD.IADD R53, R53, 0x1, -R0 ;  /* 0x000000013535e824 */ /* 0x000fc400078e0a00 */
[----:B------:R-:W-:Y:S01]  /*1d70*/  IMAD.HI.U32 R6, R4, R57, RZ ;  /* 0x0000003904067227 */ /* 0x000fe200078e00ff */
[----:B------:R-:W-:-:S03]  /*1d80*/  ISETP.GT.U32.AND P6, PT, R0, R55, PT ;  /* 0x000000370000720c */ /* 0x000fc60003fc4070 */
[----:B------:R-:W-:Y:S02]  /*1d90*/  IMAD.MOV R6, RZ, RZ, -R6 ;  /* 0x000000ffff067224 */ /* 0x000fe400078e0a06 */
[--C-:B------:R-:W-:Y:S01]  /*1da0*/  @!P0 IMAD.IADD R47, R47, 0x1, -R0.reuse ;  /* 0x000000012f2f8824 */ /* 0x100fe200078e0a00 */
[----:B------:R-:W-:Y:S01]  /*1db0*/  ISETP.GE.AND P0, PT, R16, RZ, PT ;  /* 0x000000ff1000720c */ /* 0x000fe20003f06270 */
[----:B------:R-:W-:Y:S01]  /*1dc0*/  @!P4 IMAD.IADD R51, R51, 0x1, -R0 ;  /* 0x000000013333c824 */ /* 0x000fe200078e0a00 */
[----:B------:R-:W-:Y:S01]  /*1dd0*/  ISETP.GE.AND P4, PT, R18, RZ, PT ;  /* 0x000000ff1200720c */ /* 0x000fe20003f86270 */
[----:B------:R-:W-:Y:S02]  /*1de0*/  IMAD R57, R0, R6, R57 ;  /* 0x0000000600397224 */ /* 0x000fe400078e0239 */
[C---:B------:R-:W-:Y:S02]  /*1df0*/  VIADD R16, R14.reuse, 0x8 ;  /* 0x000000080e107836 */ /* 0x040fe40000000000 */
[----:B------:R-:W-:-:S02]  /*1e00*/  VIADD R18, R14, 0x6 ;  /* 0x000000060e127836 */ /* 0x000fc40000000000 */
[----:B------:R-:W-:Y:S01]  /*1e10*/  IMAD.HI.U32 R8, R4, R59, RZ ;  /* 0x0000003b04087227 */ /* 0x000fe200078e00ff */
[----:B------:R-:W-:Y:S02]  /*1e20*/  IABS R61, R16 ;  /* 0x00000010003d7213 */ /* 0x000fe40000000000 */
[----:B------:R-:W-:Y:S01]  /*1e30*/  IABS R63, R18 ;  /* 0x00000012003f7213 */ /* 0x000fe20000000000 */
[----:B------:R-:W-:Y:S01]  /*1e40*/  @!P6 IMAD.IADD R55, R55, 0x1, -R0 ;  /* 0x000000013737e824 */ /* 0x000fe200078e0a00 */
[C---:B------:R-:W-:Y:S01]  /*1e50*/  ISETP.GT.U32.AND P6, PT, R0.reuse, R57, PT ;  /* 0x000000390000720c */ /* 0x040fe20003fc4070 */
[----:B------:R-:W-:Y:S02]  /*1e60*/  IMAD.MOV R8, RZ, RZ, -R8 ;  /* 0x000000ffff087224 */ /* 0x000fe400078e0a08 */
[----:B------:R-:W-:Y:S01]  /*1e70*/  @!P2 IMAD.MOV R35, RZ, RZ, -R35 ;  /* 0x000000ffff23a224 */ /* 0x000fe200078e0a23 */
[C---:B------:R-:W-:Y:S01]  /*1e80*/  ISETP.GT.U32.AND P2, PT, R0.reuse, R47, PT ;  /* 0x0000002f0000720c */ /* 0x040fe20003f44070 */
[----:B------:R-:W-:Y:S01]  /*1e90*/  @!P3 IMAD.MOV R37, RZ, RZ, -R37 ;  /* 0x000000ffff25b224 */ /* 0x000fe200078e0a25 */
[C---:B------:R-:W-:Y:S01]  /*1ea0*/  ISETP.GT.U32.AND P3, PT, R0.reuse, R49, PT ;  /* 0x000000310000720c */ /* 0x040fe20003f64070 */
[----:B------:R-:W-:Y:S01]  /*1eb0*/  @!P1 IMAD.MOV R39, RZ, RZ, -R39 ;  /* 0x000000ffff279224 */ /* 0x000fe200078e0a27 */
[C---:B------:R-:W-:Y:S01]  /*1ec0*/  ISETP.GT.U32.AND P1, PT, R0.reuse, R51, PT ;  /* 0x000000330000720c */ /* 0x040fe20003f24070 */
[----:B------:R-:W-:-:S02]  /*1ed0*/  IMAD R59, R0, R8, R59 ;  /* 0x00000008003b7224 */ /* 0x000fc400078e023b */
[----:B------:R-:W-:-:S04]  /*1ee0*/  IMAD.HI.U32 R2, R4, R61, RZ ;  /* 0x0000003d04027227 */ /* 0x000fc800078e00ff */
[----:B------:R-:W-:-:S04]  /*1ef0*/  IMAD.HI.U32 R6, R4, R63, RZ ;  /* 0x0000003f04067227 */ /* 0x000fc800078e00ff */
[----:B------:R-:W-:-:S04]  /*1f00*/  IMAD.HI.U32 R8, R4, R65, RZ ;  /* 0x0000004104087227 */ /* 0x000fc800078e00ff */
[----:B------:R-:W-:Y:S02]  /*1f10*/  IMAD.MOV R2, RZ, RZ, -R2 ;  /* 0x000000ffff027224 */ /* 0x000fe400078e0a02 */
[----:B------:R-:W-:Y:S02]  /*1f20*/  IMAD.MOV R6, RZ, RZ, -R6 ;  /* 0x000000ffff067224 */ /* 0x000fe400078e0a06 */
[----:B------:R-:W-:Y:S02]  /*1f30*/  IMAD.MOV R8, RZ, RZ, -R8 ;  /* 0x000000ffff087224 */ /* 0x000fe400078e0a08 */
[C---:B------:R-:W-:Y:S02]  /*1f40*/  IMAD R61, R0.reuse, R2, R61 ;  /* 0x00000002003d7224 */ /* 0x040fe400078e023d */
[C---:B------:R-:W-:Y:S02]  /*1f50*/  IMAD R63, R0.reuse, R6, R63 ;  /* 0x00000006003f7224 */ /* 0x040fe400078e023f */
[----:B------:R-:W-:-:S02]  /*1f60*/  IMAD R65, R0, R8, R65 ;  /* 0x0000000800417224 */ /* 0x000fc400078e0241 */
[----:B------:R-:W-:Y:S01]  /*1f70*/  @!P6 IMAD.IADD R57, R57, 0x1, -R0 ;  /* 0x000000013939e824 */ /* 0x000fe200078e0a00 */
[C---:B------:R-:W-:Y:S01]  /*1f80*/  ISETP.GT.U32.AND P6, PT, R0.reuse, R55, PT ;  /* 0x000000370000720c */ /* 0x040fe20003fc4070 */
[----:B------:R-:W-:Y:S01]  /*1f90*/  @!P5 IMAD.MOV R41, RZ, RZ, -R41 ;  /* 0x000000ffff29d224 */ /* 0x000fe200078e0a29 */
[----:B------:R-:W-:Y:S01]  /*1fa0*/  ISETP.GT.U32.AND P5, PT, R0, R53, PT ;  /* 0x000000350000720c */ /* 0x000fe20003fa4070 */
[----:B------:R-:W-:-:S04]  /*1fb0*/  IMAD.HI.U32 R10, R4, R67, RZ ;  /* 0x00000043040a7227 */ /* 0x000fc800078e00ff */
[----:B------:R-:W-:-:S04]  /*1fc0*/  IMAD.HI.U32 R4, R4, R69, RZ ;  /* 0x0000004504047227 */ /* 0x000fc800078e00ff */
[----:B------:R-:W-:Y:S01]  /*1fd0*/  @!P0 IMAD.MOV R43, RZ, RZ, -R43 ;  /* 0x000000ffff2b8224 */ /* 0x000fe200078e0a2b */
[C---:B------:R-:W-:Y:S01]  /*1fe0*/  ISETP.GT.U32.AND P0, PT, R0.reuse, R57, PT ;  /* 0x000000390000720c */ /* 0x040fe20003f04070 */
[----:B------:R-:W-:Y:S01]  /*1ff0*/  @!P4 IMAD.MOV R45, RZ, RZ, -R45 ;  /* 0x000000ffff2dc224 */ /* 0x000fe200078e0a2d */
[C---:B------:R-:W-:Y:S01]  /*2000*/  ISETP.GT.U32.AND P4, PT, R0.reuse, R59, PT ;  /* 0x0000003b0000720c */ /* 0x040fe20003f84070 */
[--C-:B------:R-:W-:Y:S01]  /*2010*/  @!P2 IMAD.IADD R47, R47, 0x1, -R0.reuse ;  /* 0x000000012f2fa824 */ /* 0x100fe200078e0a00 */
[C---:B------:R-:W-:Y:S01]  /*2020*/  ISETP.GT.U32.AND P2, PT, R0.reuse, R61, PT ;  /* 0x0000003d0000720c */ /* 0x040fe20003f44070 */
[--C-:B------:R-:W-:Y:S01]  /*2030*/  @!P3 IMAD.IADD R49, R49, 0x1, -R0.reuse ;  /* 0x000000013131b824 */ /* 0x100fe200078e0a00 */
[C---:B------:R-:W-:Y:S01]  /*2040*/  ISETP.GT.U32.AND P3, PT, R0.reuse, R63, PT ;  /* 0x0000003f0000720c */ /* 0x040fe20003f64070 */
[----:B------:R-:W-:Y:S01]  /*2050*/  @!P1 IMAD.IADD R51, R51, 0x1, -R0 ;  /* 0x0000000133339824 */ /* 0x000fe200078e0a00 */
[----:B------:R-:W-:Y:S01]  /*2060*/  ISETP.GT.U32.AND P1, PT, R0, R65, PT ;  /* 0x000000410000720c */ /* 0x000fe20003f24070 */
[----:B------:R-:W-:-:S02]  /*2070*/  IMAD.MOV R10, RZ, RZ, -R10 ;  /* 0x000000ffff0a7224 */ /* 0x000fc400078e0a0a */
[----:B------:R-:W-:Y:S02]  /*2080*/  IMAD.MOV R4, RZ, RZ, -R4 ;  /* 0x000000ffff047224 */ /* 0x000fe400078e0a04 */
[C---:B------:R-:W-:Y:S02]  /*2090*/  IMAD R67, R0.reuse, R10, R67 ;  /* 0x0000000a00437224 */ /* 0x040fe400078e0243 */
[C---:B------:R-:W-:Y:S02]  /*20a0*/  IMAD R69, R0.reuse, R4, R69 ;  /* 0x0000000400457224 */ /* 0x040fe400078e0245 */
[--C-:B------:R-:W-:Y:S01]  /*20b0*/  @!P5 IMAD.IADD R53, R53, 0x1, -R0.reuse ;  /* 0x000000013535d824 */ /* 0x100fe200078e0a00 */
[C---:B------:R-:W-:Y:S01]  /*20c0*/  ISETP.GT.U32.AND P5, PT, R0.reuse, R67, PT ;  /* 0x000000430000720c */ /* 0x040fe20003fa4070 */
[--C-:B------:R-:W-:Y:S01]  /*20d0*/  @!P6 IMAD.IADD R55, R55, 0x1, -R0.reuse ;  /* 0x000000013737e824 */ /* 0x100fe200078e0a00 */
[----:B------:R-:W-:Y:S01]  /*20e0*/  ISETP.GT.U32.AND P6, PT, R0, R69, PT ;  /* 0x000000450000720c */ /* 0x000fe20003fc4070 */
[--C-:B------:R-:W-:Y:S01]  /*20f0*/  @!P0 IMAD.IADD R57, R57, 0x1, -R0.reuse ;  /* 0x0000000139398824 */ /* 0x100fe200078e0a00 */
[----:B------:R-:W-:Y:S01]  /*2100*/  ISETP.GE.AND P0, PT, R12, RZ, PT ;  /* 0x000000ff0c00720c */ /* 0x000fe20003f06270 */
        /* <DEDUP_REMOVED lines=10> */
[----:B------:R-:W-:-:S02]  /*21b0*/  @!P6 IMAD.IADD R69, R69, 0x1, -R0 ;  /* 0x000000014545e824 */ /* 0x000fc400078e0a00 */
[----:B------:R-:W-:Y:S01]  /*21c0*/  @!P0 IMAD.MOV R47, RZ, RZ, -R47 ;  /* 0x000000ffff2f8224 */ /* 0x000fe200078e0a2f */
[C---:B------:R-:W-:Y:S01]  /*21d0*/  ISETP.GT.U32.AND P0, PT, R0.reuse, R59, PT ;  /* 0x0000003b0000720c */ /* 0x040fe20003f04070 */
        /* <DEDUP_REMOVED lines=9> */
[----:B------:R-:W-:Y:S01]  /*2270*/  ISETP.GT.U32.AND P6, PT, R0, R69, PT ;  /* 0x000000450000720c */ /* 0x000fe20003fc4070 */
[----:B---3--:R-:W-:Y:S01]  /*2280*/  IMAD R184, R20, UR7, RZ ;  /* 0x0000000714b87c24 */ /* 0x008fe2000f8e02ff */
        /* <DEDUP_REMOVED lines=11> */
[----:B------:R-:W-:Y:S01]  /*2340*/  @!P6 IMAD.IADD R69, R69, 0x1, -R0 ;  /* 0x000000014545e824 */ /* 0x000fe200078e0a00 */
[----:B------:R-:W-:Y:S01]  /*2350*/  ISETP.NE.AND P6, PT, R3, RZ, PT ;  /* 0x000000ff0300720c */ /* 0x000fe20003fc5270 */
[----:B------:R-:W-:Y:S01]  /*2360*/  IMAD R186, R21, UR7, RZ ;  /* 0x0000000715ba7c24 */ /* 0x000fe2000f8e02ff */
[----:B------:R-:W-:Y:S01]  /*2370*/  LOP3.LUT R0, RZ, R3, RZ, 0x33, !PT ;  /* 0x00000003ff007212 */ /* 0x000fe200078e33ff */
[----:B------:R-:W-:Y:S01]  /*2380*/  @!P0 IMAD.MOV R59, RZ, RZ, -R59 ;  /* 0x000000ffff3b8224 */ /* 0x000fe200078e0a3b */
[----:B------:R-:W2:Y:S01]  /*2390*/  LDC.64 R2, c[0x0][0x388] ;  /* 0x0000e200ff027b82 */ /* 0x000ea20000000a00 */
[----:B------:R-:W-:Y:S01]  /*23a0*/  @!P4 IMAD.MOV R61, RZ, RZ, -R61 ;  /* 0x000000ffff3dc224 */ /* 0x000fe200078e0a3d */
[C---:B------:R-:W-:Y:S01]  /*23b0*/  SEL R5, R0.reuse, R5, !P6 ;  /* 0x0000000500057207 */ /* 0x040fe20007000000 */
[----:B------:R-:W-:Y:S01]  /*23c0*/  @!P2 IMAD.MOV R63, RZ, RZ, -R63 ;  /* 0x000000ffff3fa224 */ /* 0x000fe200078e0a3f */
[C---:B------:R-:W-:Y:S01]  /*23d0*/  SEL R7, R0.reuse, R7, !P6 ;  /* 0x0000000700077207 */ /* 0x040fe20007000000 */
[----:B------:R-:W-:Y:S01]  /*23e0*/  @!P3 IMAD.MOV R65, RZ, RZ, -R65 ;  /* 0x000000ffff41b224 */ /* 0x000fe200078e0a41 */
[C---:B------:R-:W-:Y:S01]  /*23f0*/  SEL R9, R0.reuse, R9, !P6 ;  /* 0x0000000900097207 */ /* 0x040fe20007000000 */
[----:B0-----:R-:W-:Y:S01]  /*2400*/  IMAD R5, R5, UR6, RZ ;  /* 0x0000000605057c24 */ /* 0x001fe2000f8e02ff */
[C---:B------:R-:W-:Y:S01]  /*2410*/  SEL R11, R0.reuse, R11, !P6 ;  /* 0x0000000b000b7207 */ /* 0x040fe20007000000 */
[----:B------:R-:W-:Y:S01]  /*2420*/  IMAD R7, R7, UR6, RZ ;  /* 0x0000000607077c24 */ /* 0x000fe2000f8e02ff */
[C---:B------:R-:W-:Y:S01]  /*2430*/  SEL R13, R0.reuse, R13, !P6 ;  /* 0x0000000d000d7207 */ /* 0x040fe20007000000 */
[----:B------:R-:W-:Y:S01]  /*2440*/  IMAD R9, R9, UR6, RZ ;  /* 0x0000000609097c24 */ /* 0x000fe2000f8e02ff */
[C---:B------:R-:W-:Y:S01]  /*2450*/  SEL R15, R0.reuse, R15, !P6 ;  /* 0x0000000f000f7207 */ /* 0x040fe20007000000 */
[----:B------:R-:W-:Y:S01]  /*2460*/  IMAD R11, R11, UR6, RZ ;  /* 0x000000060b0b7c24 */ /* 0x000fe2000f8e02ff */
[C---:B------:R-:W-:Y:S01]  /*2470*/  SEL R17, R0.reuse, R17, !P6 ;  /* 0x0000001100117207 */ /* 0x040fe20007000000 */
[----:B------:R-:W-:Y:S01]  /*2480*/  IMAD R13, R13, UR6, RZ ;  /* 0x000000060d0d7c24 */ /* 0x000fe2000f8e02ff */
[C---:B------:R-:W-:Y:S01]  /*2490*/  SEL R19, R0.reuse, R19, !P6 ;  /* 0x0000001300137207 */ /* 0x040fe20007000000 */
[----:B------:R-:W-:Y:S01]  /*24a0*/  @!P1 IMAD.MOV R67, RZ, RZ, -R67 ;  /* 0x000000ffff439224 */ /* 0x000fe200078e0a43 */
[C---:B------:R-:W-:Y:S01]  /*24b0*/  SEL R23, R0.reuse, R23, !P6 ;  /* 0x0000001700177207 */ /* 0x040fe20007000000 */
[----:B------:R-:W-:Y:S01]  /*24c0*/  @!P5 IMAD.MOV R69, RZ, RZ, -R69 ;  /* 0x000000ffff45d224 */ /* 0x000fe200078e0a45 */
[C---:B------:R-:W-:Y:S01]  /*24d0*/  SEL R25, R0.reuse, R25, !P6 ;  /* 0x0000001900197207 */ /* 0x040fe20007000000 */
[----:B------:R-:W-:Y:S01]  /*24e0*/  IMAD R15, R15, UR6, RZ ;  /* 0x000000060f0f7c24 */ /* 0x000fe2000f8e02ff */
[C---:B------:R-:W-:Y:S01]  /*24f0*/  SEL R27, R0.reuse, R27, !P6 ;  /* 0x0000001b001b7207 */ /* 0x040fe20007000000 */
[----:B------:R-:W-:Y:S01]  /*2500*/  IMAD R17, R17, UR6, RZ ;  /* 0x0000000611117c24 */ /* 0x000fe2000f8e02ff */
[-C--:B--2---:R-:W-:Y:S01]  /*2510*/  LEA R6, P4, R5, R2.reuse, 0x1 ;  /* 0x0000000205067211 */ /* 0x084fe200078808ff */
[----:B------:R-:W-:Y:S01]  /*2520*/  IMAD R19, R19, UR6, RZ ;  /* 0x0000000613137c24 */ /* 0x000fe2000f8e02ff */
[-C--:B------:R-:W-:Y:S01]  /*2530*/  LEA R4, P3, R7, R2.reuse, 0x1 ;  /* 0x0000000207047211 */ /* 0x080fe200078608ff */
[----:B------:R-:W-:Y:S01]  /*2540*/  IMAD R23, R23, UR6, RZ ;  /* 0x0000000617177c24 */ /* 0x000fe2000f8e02ff */
[-C--:B------:R-:W-:Y:S01]  /*2550*/  LEA R8, P2, R9, R2.reuse, 0x1 ;  /* 0x0000000209087211 */ /* 0x080fe200078408ff */
[----:B------:R0:W-:Y:S01]  /*2560*/  STL [R1+0x224], R6 ;  /* 0x0002240601007387 */ /* 0x0001e20000100800 */
[C---:B------:R-:W-:Y:S01]  /*2570*/  SEL R29, R0.reuse, R29, !P6 ;  /* 0x0000001d001d7207 */ /* 0x040fe20007000000 */
[----:B------:R-:W-:Y:S01]  /*2580*/  IMAD R25, R25, UR6, RZ ;  /* 0x0000000619197c24 */ /* 0x000fe2000f8e02ff */
[C---:B------:R-:W-:Y:S01]  /*2590*/  SEL R31, R0.reuse, R31, !P6 ;  /* 0x0000001f001f7207 */ /* 0x040fe20007000000 */
[----:B------:R2:W-:Y:S01]  /*25a0*/  STL [R1+0x21c], R4 ;  /* 0x00021c0401007387 */ /* 0x0005e20000100800 */
[C---:B------:R-:W-:Y:S01]  /*25b0*/  SEL R33, R0.reuse, R33, !P6 ;  /* 0x0000002100217207 */ /* 0x040fe20007000000 */
[----:B------:R-:W-:Y:S01]  /*25c0*/  IMAD R27, R27, UR6, RZ ;  /* 0x000000061b1b7c24 */ /* 0x000fe2000f8e02ff */
[C---:B------:R-:W-:Y:S01]  /*25d0*/  SEL R35, R0.reuse, R35, !P6 ;  /* 0x0000002300237207 */ /* 0x040fe20007000000 */
[----:B------:R3:W-:Y:S01]  /*25e0*/  STL [R1+0x214], R8 ;  /* 0x0002140801007387 */ /* 0x0007e20000100800 */
[C---:B------:R-:W-:Y:S01]  /*25f0*/  SEL R37, R0.reuse, R37, !P6 ;  /* 0x0000002500257207 */ /* 0x040fe20007000000 */
[----:B------:R-:W-:Y:S01]  /*2600*/  IMAD R29, R29, UR6, RZ ;  /* 0x000000061d1d7c24 */ /* 0x000fe2000f8e02ff */
[-C--:B0-----:R-:W-:Y:S01]  /*2610*/  LEA R6, P1, R11, R2.reuse, 0x1 ;  /* 0x000000020b067211 */ /* 0x081fe200078208ff */
[----:B------:R-:W-:Y:S01]  /*2620*/  IMAD R31, R31, UR6, RZ ;  /* 0x000000061f1f7c24 */ /* 0x000fe2000f8e02ff */
[C---:B------:R-:W-:Y:S01]  /*2630*/  SEL R39, R0.reuse, R39, !P6 ;  /* 0x0000002700277207 */ /* 0x040fe20007000000 */
[----:B------:R-:W-:Y:S01]  /*2640*/  IMAD R33, R33, UR6, RZ ;  /* 0x0000000621217c24 */ /* 0x000fe2000f8e02ff */
[-C--:B--2---:R-:W-:Y:S01]  /*2650*/  LEA R4, P0, R13, R2.reuse, 0x1 ;  /* 0x000000020d047211 */ /* 0x084fe200078008ff */
        /* <DEDUP_REMOVED lines=29> */
[----:B------:R-:W-:Y:S01]  /*2830*/  SEL R0, R0, R69, !P6 ;  /* 0x0000004500007207 */ /* 0x000fe20007000000 */
[----:B------:R-:W-:Y:S01]  /*2840*/  IMAD R61, R61, UR6, RZ ;  /* 0x000000063d3d7c24 */ /* 0x000fe2000f8e02ff */
[-C--:B---3--:R-:W-:Y:S01]  /*2850*/  LEA R8, P6, R15, R2.reuse, 0x1 ;  /* 0x000000020f087211 */ /* 0x088fe200078c08ff */
[----:B------:R-:W-:Y:S01]  /*2860*/  IMAD R63, R63, UR6, RZ ;  /* 0x000000063f3f7c24 */ /* 0x000fe2000f8e02ff */
[-C--:B0-----:R-:W-:Y:S01]  /*2870*/  LEA R6, P5, R17, R2.reuse, 0x1 ;  /* 0x0000000211067211 */ /* 0x081fe200078a08ff */
[----:B------:R-:W-:Y:S01]  /*2880*/  IMAD R65, R65, UR6, RZ ;  /* 0x0000000641417c24 */ /* 0x000fe2000f8e02ff */
[----:B--2---:R-:W-:Y:S01]  /*2890*/  LEA.HI.X.SX32 R4, R5, R3, 0x1, P4 ;  /* 0x0000000305047211 */ /* 0x004fe200020f0eff */
[----:B------:R-:W-:Y:S01]  /*28a0*/  STL [R1+0x1fc], R8 ;  /* 0x0001fc0801007387 */ /* 0x000fe20000100800 */
[----:B------:R-:W-:Y:S01]  /*28b0*/  LEA R5, P4, R19, R2, 0x1 ;  /* 0x0000000213057211 */ /* 0x000fe200078808ff */
[----:B------:R-:W-:Y:S01]  /*28c0*/  IMAD R67, R67, UR6, RZ ;  /* 0x0000000643437c24 */ /* 0x000fe2000f8e02ff */
[----:B------:R-:W-:Y:S01]  /*28d0*/  CS2R R68, SRZ ;  /* 0x0000000000447805 */ /* 0x000fe2000001ff00 */
[----:B------:R0:W-:Y:S01]  /*28e0*/  STL [R1+0x6c], R6 ;  /* 0x00006c0601007387 */ /* 0x0001e20000100800 */
[----:B------:R-:W-:-:S02]  /*28f0*/  IMAD R0, R0, UR6, RZ ;  /* 0x0000000600007c24 */ /* 0x000fc4000f8e02ff */
[----:B------:R-:W-:Y:S01]  /*2900*/  IMAD.WIDE R184, R184, 0x2, RZ ;  /* 0x00000002b8b87825 */ /* 0x000fe200078e02ff */
[----:B------:R2:W-:Y:S03]  /*2910*/  STL [R1+0x220], R4 ;  /* 0x0002200401007387 */ /* 0x0005e60000100800 */
[----:B------:R-:W-:Y:S01]  /*2920*/  IMAD.WIDE R186, R186, 0x2, RZ ;  /* 0x00000002baba7825 */ /* 0x000fe200078e02ff */
[----:B------:R3:W-:Y:S01]  /*2930*/  STL [R1+0x64], R5 ;  /* 0x0000640501007387 */ /* 0x0007e20000100800 */
[----:B0-----:R-:W-:Y:S02]  /*2940*/  LEA.HI.X.SX32 R6, R7, R3, 0x1, P3 ;  /* 0x0000000307067211 */ /* 0x001fe400018f0eff */
[----:B--2---:R-:W-:-:S03]  /*2950*/  LEA R4, P3, R23, R2, 0x1 ;  /* 0x0000000217047211 */ /* 0x004fc600078608ff */
[----:B------:R0:W-:Y:S01]  /*2960*/  STL [R1+0x218], R6 ;  /* 0x0002180601007387 */ /* 0x0001e20000100800 */
[----:B---3--:R-:W-:-:S03]  /*2970*/  LEA.HI.X.SX32 R5, R9, R3, 0x1, P2 ;  /* 0x0000000309057211 */ /* 0x008fc600010f0eff */
[----:B------:R2:W-:Y:S04]  /*2980*/  STL [R1+0x5c], R4 ;  /* 0x00005c0401007387 */ /* 0x0005e80000100800 */
[----:B------:R3:W-:Y:S01]  /*2990*/  STL [R1+0x210], R5 ;  /* 0x0002100501007387 */ /* 0x0007e20000100800 */
[----:B0-----:R-:W-:Y:S02]  /*29a0*/  LEA R6, P2, R25, R2, 0x1 ;  /* 0x0000000219067211 */ /* 0x001fe400078408ff */
[----:B--2---:R-:W-:-:S03]  /*29b0*/  LEA.HI.X.SX32 R4, R11, R3, 0x1, P1 ;  /* 0x000000030b047211 */ /* 0x004fc600008f0eff */
[----:B------:R0:W-:Y:S01]  /*29c0*/  STL [R1+0x54], R6 ;  /* 0x0000540601007387 */ /* 0x0001e20000100800 */
[----:B---3--:R-:W-:-:S03]  /*29d0*/  LEA R5, P1, R27, R2, 0x1 ;  /* 0x000000021b057211 */ /* 0x008fc600078208ff */
[----:B------:R2:W-:Y:S04]  /*29e0*/  STL [R1+0x208], R4 ;  /* 0x0002080401007387 */ /* 0x0005e80000100800 */
        /* <DEDUP_REMOVED lines=23> */
[----:B------:R2:W-:Y:S01]  /*2b60*/  STL [R1+0x50], R4 ;  /* 0x0000500401007387 */ /* 0x0005e20000100800 */
[----:B------:R-:W-:-:S03]  /*2b70*/  LEA.HI.X.SX32 R250, R39, R3, 0x1, P2 ;  /* 0x0000000327fa7211 */ /* 0x000fc600010f0eff */
[----:B------:R3:W-:Y:S01]  /*2b80*/  STL [R1+0x30], R5 ;  /* 0x0000300501007387 */ /* 0x0007e20000100800 */
[----:B------:R-:W-:Y:S02]  /*2b90*/  CS2R R38, SRZ ;  /* 0x0000000000267805 */ /* 0x000fe4000001ff00 */
[----:B0-----:R-:W-:Y:S02]  /*2ba0*/  LEA.HI.X.SX32 R6, R27, R3, 0x1, P1 ;  /* 0x000000031b067211 */ /* 0x001fe400008f0eff */
[----:B--2---:R-:W-:-:S03]  /*2bb0*/  LEA R4, P1, R41, R2, 0x1 ;  /* 0x0000000229047211 */ /* 0x004fc600078208ff */
[----:B------:R0:W-:Y:S01]  /*2bc0*/  STL [R1], R6 ;  /* 0x0000000601007387 */ /* 0x0001e20000100800 */
[----:B---3--:R-:W-:-:S03]  /*2bd0*/  LEA.HI.X.SX32 R5, R29, R3, 0x1, P0 ;  /* 0x000000031d057211 */ /* 0x008fc600000f0eff */
[----:B------:R2:W-:Y:S01]  /*2be0*/  STL [R1+0x34], R4 ;  /* 0x0000340401007387 */ /* 0x0005e20000100800 */
[-C--:B------:R-:W-:Y:S02]  /*2bf0*/  LEA.HI.X.SX32 R248, R41, R3.reuse, 0x1, P1 ;  /* 0x0000000329f87211 */ /* 0x080fe400008f0eff */
[----:B------:R-:W-:Y:S02]  /*2c00*/  CS2R R40, SRZ ;  /* 0x0000000000287805 */ /* 0x000fe4000001ff00 */
[-C--:B------:R-:W-:Y:S01]  /*2c10*/  LEA R235, P1, R55, R2.reuse, 0x1 ;  /* 0x0000000237eb7211 */ /* 0x080fe200078208ff */
[----:B------:R3:W-:Y:S01]  /*2c20*/  STL [R1+0x8], R5 ;  /* 0x0000080501007387 */ /* 0x0007e20000100800 */
[----:B0-----:R-:W-:Y:S02]  /*2c30*/  LEA R6, P0, R43, R2, 0x1 ;  /* 0x000000022b067211 */ /* 0x001fe400078008ff */
[----:B------:R-:W-:Y:S02]  /*2c40*/  LEA.HI.X.SX32 R234, R55, R3, 0x1, P1 ;  /* 0x0000000337ea7211 */ /* 0x000fe400008f0eff */
[----:B------:R-:W-:-:S02]  /*2c50*/  CS2R R54, SRZ ;  /* 0x0000000000367805 */ /* 0x000fc4000001ff00 */
[-C--:B--2---:R-:W-:Y:S01]  /*2c60*/  LEA.HI.X.SX32 R4, R31, R3.reuse, 0x1, P6 ;  /* 0x000000031f047211 */ /* 0x084fe200030f0eff */
[----:B------:R0:W-:Y:S01]  /*2c70*/  STL [R1+0x38], R6 ;  /* 0x0000380601007387 */ /* 0x0001e20000100800 */
[-C--:B------:R-:W-:Y:S02]  /*2c80*/  LEA.HI.X.SX32 R246, R43, R3.reuse, 0x1, P0 ;  /* 0x000000032bf67211 */ /* 0x080fe400000f0eff */
[----:B------:R-:W-:Y:S02]  /*2c90*/  CS2R R42, SRZ ;  /* 0x00000000002a7805 */ /* 0x000fe4000001ff00 */
[-C--:B---3--:R-:W-:Y:S01]  /*2ca0*/  LEA R5, P6, R45, R2.reuse, 0x1 ;  /* 0x000000022d057211 */ /* 0x088fe200078c08ff */
[----:B------:R2:W-:Y:S01]  /*2cb0*/  STL [R1+0x10], R4 ;  /* 0x0000100401007387 */ /* 0x0005e20000100800 */
[-C--:B------:R-:W-:Y:S02]  /*2cc0*/  LEA R232, P0, R57, R2.reuse, 0x1 ;  /* 0x0000000239e87211 */ /* 0x080fe400078008ff */
[----:B------:R-:W-:Y:S01]  /*2cd0*/  LEA.HI.X.SX32 R244, R45, R3, 0x1, P6 ;  /* 0x000000032df47211 */ /* 0x000fe200030f0eff */
[----:B------:R3:W-:Y:S01]  /*2ce0*/  STL [R1+0x3c], R5 ;  /* 0x00003c0501007387 */ /* 0x0007e20000100800 */
[----:B------:R-:W-:-:S02]  /*2cf0*/  LEA R230, P6, R59, R2, 0x1 ;  /* 0x000000023be67211 */ /* 0x000fc400078c08ff */
[----:B------:R-:W-:Y:S02]  /*2d00*/  CS2R R44, SRZ ;  /* 0x00000000002c7805 */ /* 0x000fe4000001ff00 */
[-C--:B0-----:R-:W-:Y:S02]  /*2d10*/  LEA.HI.X.SX32 R6, R33, R3.reuse, 0x1, P5 ;  /* 0x0000000321067211 */ /* 0x081fe400028f0eff */
[-C--:B------:R-:W-:Y:S02]  /*2d20*/  LEA R221, P1, R0, R2.reuse, 0x1 ;  /* 0x0000000200dd7211 */ /* 0x080fe400078208ff */
[----:B--2---:R-:W-:Y:S01]  /*2d30*/  LEA R4, P5, R47, R2, 0x1 ;  /* 0x000000022f047211 */ /* 0x004fe200078a08ff */
[----:B------:R0:W-:Y:S01]  /*2d40*/  STL [R1+0x18], R6 ;  /* 0x0000180601007387 */ /* 0x0001e20000100800 */
[----:B------:R-:W-:Y:S02]  /*2d50*/  LEA.HI.X.SX32 R233, R57, R3, 0x1, P0 ;  /* 0x0000000339e97211 */ /* 0x000fe400000f0eff */
[----:B------:R-:W-:-:S02]  /*2d60*/  CS2R R56, SRZ ;  /* 0x0000000000387805 */ /* 0x000fc4000001ff00 */
[-C--:B---3--:R-:W-:Y:S01]  /*2d70*/  LEA.HI.X.SX32 R5, R35, R3.reuse, 0x1, P4 ;  /* 0x0000000323057211 */ /* 0x088fe200020f0eff */
[----:B------:R2:W-:Y:S01]  /*2d80*/  STL [R1+0x40], R4 ;  /* 0x0000400401007387 */ /* 0x0005e20000100800 */
[-C--:B------:R-:W-:Y:S02]  /*2d90*/  LEA.HI.X.SX32 R242, R47, R3.reuse, 0x1, P5 ;  /* 0x000000032ff27211 */ /* 0x080fe400028f0eff */
[----:B------:R-:W-:Y:S02]  /*2da0*/  CS2R R46, SRZ ;  /* 0x00000000002e7805 */ /* 0x000fe4000001ff00 */
[----:B------:R-:W-:Y:S01]  /*2db0*/  LEA R228, P5, R61, R2, 0x1 ;  /* 0x000000023de47211 */ /* 0x000fe200078a08ff */
[----:B------:R3:W-:Y:S01]  /*2dc0*/  STL [R1+0x20], R5 ;  /* 0x0000200501007387 */ /* 0x0007e20000100800 */
[----:B------:R-:W-:Y:S02]  /*2dd0*/  LEA.HI.X.SX32 R231, R59, R3, 0x1, P6 ;  /* 0x000000033be77211 */ /* 0x000fe400030f0eff */
[----:B------:R-:W-:-:S02]  /*2de0*/  CS2R R58, SRZ ;  /* 0x00000000003a7805 */ /* 0x000fc4000001ff00 */
[----:B0-----:R-:W-:Y:S02]  /*2df0*/  LEA R6, P4, R49, R2, 0x1 ;  /* 0x0000000231067211 */ /* 0x001fe400078808ff */
[-C--:B------:R-:W-:Y:S02]  /*2e00*/  LEA.HI.X.SX32 R229, R61, R3.reuse, 0x1, P5 ;  /* 0x000000033de57211 */ /* 0x080fe400028f0eff */
[----:B------:R-:W-:Y:S02]  /*2e10*/  CS2R R60, SRZ ;  /* 0x00000000003c7805 */ /* 0x000fe4000001ff00 */
[-C--:B--2---:R-:W-:Y:S01]  /*2e20*/  LEA.HI.X.SX32 R4, R37, R3.reuse, 0x1, P3 ;  /* 0x0000000325047211 */ /* 0x084fe200018f0eff */
[----:B------:R-:W-:Y:S01]  /*2e30*/  STL [R1+0x44], R6 ;  /* 0x0000440601007387 */ /* 0x000fe20000100800 */
[----:B------:R-:W-:Y:S02]  /*2e40*/  LEA.HI.X.SX32 R240, R49, R3, 0x1, P4 ;  /* 0x0000000331f07211 */ /* 0x000fe400020f0eff */
[----:B------:R-:W-:-:S02]  /*2e50*/  CS2R R48, SRZ ;  /* 0x0000000000307805 */ /* 0x000fc4000001ff00 */
[-C--:B---3--:R-:W-:Y:S01]  /*2e60*/  LEA R5, P3, R51, R2.reuse, 0x1 ;  /* 0x0000000233057211 */ /* 0x088fe200078608ff */
[----:B------:R0:W-:Y:S01]  /*2e70*/  STL [R1+0x28], R4 ;  /* 0x0000280401007387 */ /* 0x0001e20000100800 */
[-C--:B------:R-:W-:Y:S02]  /*2e80*/  LEA R227, P4, R63, R2.reuse, 0x1 ;  /* 0x000000023fe37211 */ /* 0x080fe400078808ff */
[----:B------:R-:W-:Y:S02]  /*2e90*/  CS2R R36, SRZ ;  /* 0x0000000000247805 */ /* 0x000fe4000001ff00 */
[----:B------:R-:W-:Y:S01]  /*2ea0*/  LEA.HI.X.SX32 R238, R51, R3, 0x1, P3 ;  /* 0x0000000333ee7211 */ /* 0x000fe200018f0eff */
[----:B------:R-:W-:Y:S01]  /*2eb0*/  STL [R1+0x48], R5 ;  /* 0x0000480501007387 */ /* 0x000fe20000100800 */
[----:B------:R-:W-:Y:S02]  /*2ec0*/  LEA R225, P3, R65, R2, 0x1 ;  /* 0x0000000241e17211 */ /* 0x000fe400078608ff */
[----:B------:R-:W-:-:S02]  /*2ed0*/  CS2R R50, SRZ ;  /* 0x0000000000327805 */ /* 0x000fc4000001ff00 */
[-C--:B------:R-:W-:Y:S02]  /*2ee0*/  LEA.HI.X.SX32 R226, R63, R3.reuse, 0x1, P4 ;  /* 0x000000033fe27211 */ /* 0x080fe400020f0eff */
[----:B------:R-:W-:Y:S02]  /*2ef0*/  CS2R R62, SRZ ;  /* 0x00000000003e7805 */ /* 0x000fe4000001ff00 */
[-C--:B------:R-:W-:Y:S02]  /*2f00*/  LEA.HI.X.SX32 R224, R65, R3.reuse, 0x1, P3 ;  /* 0x0000000341e07211 */ /* 0x080fe400018f0eff */
[----:B------:R-:W-:Y:S02]  /*2f10*/  CS2R R64, SRZ ;  /* 0x0000000000407805 */ /* 0x000fe4000001ff00 */
[CC--:B0-----:R-:W-:Y:S02]  /*2f20*/  LEA R4, P2, R53.reuse, R2.reuse, 0x1 ;  /* 0x0000000235047211 */ /* 0x0c1fe400078408ff */
[-C--:B------:R-:W-:Y:S01]  /*2f30*/  LEA.HI.X.SX32 R220, R0, R3.reuse, 0x1, P1 ;  /* 0x0000000300dc7211 */ /* 0x080fe200008f0eff */
[----:B----4-:R-:W-:Y:S01]  /*2f40*/  IMAD.U32 R0, RZ, RZ, UR8 ;  /* 0x00000008ff007e24 */ /* 0x010fe2000f8e00ff */
[----:B------:R-:W-:Y:S01]  /*2f50*/  LEA.HI.X.SX32 R236, R53, R3, 0x1, P2 ;  /* 0x0000000335ec7211 */ /* 0x000fe200010f0eff */
[----:B------:R-:W-:Y:S01]  /*2f60*/  STL [R1+0x4c], R4 ;  /* 0x00004c0401007387 */ /* 0x000fe20000100800 */
[----:B------:R-:W-:-:S02]  /*2f70*/  LEA R182, P2, R67, R2, 0x1 ;  /* 0x0000000243b67211 */ /* 0x000fc400078408ff */
[----:B------:R-:W-:Y:S01]  /*2f80*/  CS2R R52, SRZ ;  /* 0x0000000000347805 */ /* 0x000fe2000001ff00 */
[----:B------:R-:W0:Y:S01]  /*2f90*/  LDC R2, c[0x0][0x3a8] ;  /* 0x0000ea00ff027b82 */ /* 0x000e220000000800 */
[----:B------:R-:W-:Y:S02]  /*2fa0*/  LEA.HI.X.SX32 R222, R67, R3, 0x1, P2 ;  /* 0x0000000343de7211 */ /* 0x000fe400010f0eff */
[----:B------:R-:W-:Y:S01]  /*2fb0*/  CS2R R66, SRZ ;  /* 0x0000000000427805 */ /* 0x000fe2000001ff00 */
[C---:B0-----:R-:W-:Y:S02]  /*2fc0*/  IMAD R22, R2.reuse, 0x18, RZ ;  /* 0x0000001802167824 */ /* 0x041fe400078e02ff */
[----:B------:R-:W-:Y:S02]  /*2fd0*/  IMAD R18, R2, 0x17, RZ ;  /* 0x0000001702127824 */ /* 0x000fe400078e02ff */
[----:B------:R-:W-:-:S04]  /*2fe0*/  IMAD.WIDE R28, R22, 0x2, R184 ;  /* 0x00000002161c7825 */ /* 0x000fc800078e02b8 */
[----:B------:R-:W-:Y:S01]  /*2ff0*/  IMAD R14, R2, 0x16, RZ ;  /* 0x00000016020e7824 */ /* 0x000fe200078e02ff */
[----:B------:R0:W-:Y:S01]  /*3000*/  STL.64 [R1+0x1f0], R28 ;  /* 0x0001f01c01007387 */ /* 0x0001e20000100a00 */
[----:B------:R-:W-:-:S04]  /*3010*/  IMAD.WIDE R30, R18, 0x2, R186 ;  /* 0x00000002121e7825 */ /* 0x000fc800078e02ba */
[----:B------:R-:W-:Y:S01]  /*3020*/  IMAD.WIDE R26, R18, 0x2, R184 ;  /* 0x00000002121a7825 */ /* 0x000fe200078e02b8 */
[----:B------:R2:W-:Y:S03]  /*3030*/  STL.64 [R1+0x1e8], R30 ;  /* 0x0001e81e01007387 */ /* 0x0005e60000100a00 */
[C---:B------:R-:W-:Y:S01]  /*3040*/  IMAD R10, R2.reuse, 0x15, RZ ;  /* 0x00000015020a7824 */ /* 0x040fe200078e02ff */
[----:B------:R3:W-:Y:S01]  /*3050*/  STL.64 [R1+0x1e0], R26 ;  /* 0x0001e01a01007387 */ /* 0x0007e20000100a00 */
[----:B------:R-:W-:Y:S02]  /*3060*/  IMAD R6, R2, 0x14, RZ ;  /* 0x0000001402067824 */ /* 0x000fe400078e02ff */
[----:B0-----:R-:W-:-:S04]  /*3070*/  IMAD.WIDE R28, R14, 0x2, R186 ;  /* 0x000000020e1c7825 */ /* 0x001fc800078e02ba */
[----:B------:R-:W-:Y:S01]  /*3080*/  IMAD R3, R2, 0x13, RZ ;  /* 0x0000001302037824 */ /* 0x000fe200078e02ff */
[----:B------:R0:W-:Y:S01]  /*3090*/  STL.64 [R1+0x1d8], R28 ;  /* 0x0001d81c01007387 */ /* 0x0001e20000100a00 */
[----:B--2---:R-:W-:-:S04]  /*30a0*/  IMAD.WIDE R30, R14, 0x2, R184 ;  /* 0x000000020e1e7825 */ /* 0x004fc800078e02b8 */
[----:B---3--:R-:W-:Y:S01]  /*30b0*/  IMAD.WIDE R26, R10, 0x2, R186 ;  /* 0x000000020a1a7825 */ /* 0x008fe200078e02ba */
[----:B------:R2:W-:Y:S03]  /*30c0*/  STL.64 [R1+0x1d0], R30 ;  /* 0x0001d01e01007387 */ /* 0x0005e60000100a00 */
[C---:B------:R-:W-:Y:S01]  /*30d0*/  IMAD R4, R2.reuse, 0x12, RZ ;  /* 0x0000001202047824 */ /* 0x040fe200078e02ff */
[----:B------:R3:W-:Y:S01]  /*30e0*/  STL.64 [R1+0x1c8], R26 ;  /* 0x0001c81a01007387 */ /* 0x0007e20000100a00 */
[----:B------:R-:W-:Y:S02]  /*30f0*/  IMAD R5, R2, 0x11, RZ ;  /* 0x0000001102057824 */ /* 0x000fe400078e02ff */
[----:B0-----:R-:W-:-:S04]  /*3100*/  IMAD.WIDE R28, R10, 0x2, R184 ;  /* 0x000000020a1c7825 */ /* 0x001fc800078e02b8 */
[----:B------:R-:W-:Y:S01]  /*3110*/  IMAD.SHL.U32 R7, R2, 0x10, RZ ;  /* 0x0000001002077824 */ /* 0x000fe200078e00ff */
        /* <DEDUP_REMOVED lines=20> */
[--C-:B---3--:R-:W-:Y:S01]  /*3260*/  IMAD.WIDE R26, R5, 0x2, R184.reuse ;  /* 0x00000002051a7825 */ /* 0x108fe200078e02b8 */
[----:B------:R-:W-:Y:S03]  /*3270*/  STL.64 [R1+0x188], R30 ;  /* 0x0001881e01007387 */ /* 0x000fe60000100a00 */
[C---:B------:R-:W-:Y:S01]  /*3280*/  IMAD.WIDE R4, R7.reuse, 0x2, R184 ;  /* 0x0000000207047825 */ /* 0x040fe200078e02b8 */
[----:B------:R2:W-:Y:S03]  /*3290*/  STL.64 [R1+0x180], R26 ;  /* 0x0001801a01007387 */ /* 0x0005e60000100a00 */
[----:B0-----:R-:W-:-:S04]  /*32a0*/  IMAD.WIDE R28, R7, 0x2, R186 ;  /* 0x00000002071c7825 */ /* 0x001fc800078e02ba */
[----:B------:R-:W-:Y:S01]  /*32b0*/  IMAD.WIDE R6, R8, 0x2, R184 ;  /* 0x0000000208067825 */ /* 0x000fe200078e02b8 */
[----:B------:R-:W-:Y:S03]  /*32c0*/  STL.64 [R1+0x178], R28 ;  /* 0x0001781c01007387 */ /* 0x000fe60000100a00 */
[----:B------:R-:W-:Y:S01]  /*32d0*/  IMAD R16, R2, 0x9, RZ ;  /* 0x0000000902107824 */ /* 0x000fe200078e02ff */
[----:B------:R0:W-:Y:S01]  /*32e0*/  STL.64 [R1+0x170], R4 ;  /* 0x0001700401007387 */ /* 0x0001e20000100a00 */
[----:B--2---:R-:W-:-:S04]  /*32f0*/  IMAD.WIDE R26, R8, 0x2, R186 ;  /* 0x00000002081a7825 */ /* 0x004fc800078e02ba */
[C---:B------:R-:W-:Y:S01]  /*3300*/  IMAD.SHL.U32 R17, R2.reuse, 0x8, RZ ;  /* 0x0000000802117824 */ /* 0x040fe200078e00ff */
[----:B------:R-:W-:Y:S01]  /*3310*/  STL.64 [R1+0x168], R26 ;  /* 0x0001681a01007387 */ /* 0x000fe20000100a00 */
[C---:B------:R-:W-:Y:S02]  /*3320*/  IMAD R19, R2.reuse, 0x7, RZ ;  /* 0x0000000702137824 */ /* 0x040fe400078e02ff */
[C---:B------:R-:W-:Y:S01]  /*3330*/  IMAD R20, R2.reuse, 0x6, RZ ;  /* 0x0000000602147824 */ /* 0x040fe200078e02ff */
[----:B------:R2:W-:Y:S01]  /*3340*/  STL.64 [R1+0x160], R6 ;  /* 0x0001600601007387 */ /* 0x0005e20000100a00 */
[----:B------:R-:W-:Y:S02]  /*3350*/  IMAD R21, R2, 0x5, RZ ;  /* 0x0000000502157824 */ /* 0x000fe400078e02ff */
[----:B0-----:R-:W-:-:S04]  /*3360*/  IMAD.WIDE R4, R9, 0x2, R186 ;  /* 0x0000000209047825 */ /* 0x001fc800078e02ba */
[----:B------:R-:W-:Y:S01]  /*3370*/  IMAD.WIDE R8, R9, 0x2, R184 ;  /* 0x0000000209087825 */ /* 0x000fe200078e02b8 */
[----:B------:R0:W-:Y:S03]  /*3380*/  STL.64 [R1+0x158], R4 ;  /* 0x0001580401007387 */ /* 0x0001e60000100a00 */
[----:B------:R-:W-:Y:S01]  /*3390*/  IMAD.SHL.U32 R23, R2, 0x4, RZ ;  /* 0x0000000402177824 */ /* 0x000fe200078e00ff */
[----:B------:R3:W-:Y:S01]  /*33a0*/  STL.64 [R1+0x150], R8 ;  /* 0x0001500801007387 */ /* 0x0007e20000100a00 */
[----:B--2---:R-:W-:-:S04]  /*33b0*/  IMAD.WIDE R6, R11, 0x2, R186 ;  /* 0x000000020b067825 */ /* 0x004fc800078e02ba */
[C---:B------:R-:W-:Y:S01]  /*33c0*/  IMAD R24, R2.reuse, 0x3, RZ ;  /* 0x0000000302187824 */ /* 0x040fe200078e02ff */
[----:B------:R2:W-:Y:S01]  /*33d0*/  STL.64 [R1+0x148], R6 ;  /* 0x0001480601007387 */ /* 0x0005e20000100a00 */
[----:B------:R-:W-:Y:S02]  /*33e0*/  IMAD.SHL.U32 R25, R2, 0x2, RZ ;  /* 0x0000000202197824 */ /* 0x000fe400078e00ff */
[----:B0-----:R-:W-:-:S04]  /*33f0*/  IMAD.WIDE R4, R11, 0x2, R184 ;  /* 0x000000020b047825 */ /* 0x001fc800078e02b8 */
[----:B---3--:R-:W-:Y:S01]  /*3400*/  IMAD.WIDE R8, R12, 0x2, R186 ;  /* 0x000000020c087825 */ /* 0x008fe200078e02ba */
[----:B------:R0:W-:Y:S03]  /*3410*/  STL.64 [R1+0x140], R4 ;  /* 0x0001400401007387 */ /* 0x0001e60000100a00 */
[----:B------:R-:W-:Y:S01]  /*3420*/  IMAD R217, R2, 0x1f, RZ ;  /* 0x0000001f02d97824 */ /* 0x000fe200078e02ff */
[----:B------:R3:W-:Y:S01]  /*3430*/  STL.64 [R1+0x138], R8 ;  /* 0x0001380801007387 */ /* 0x0007e20000100a00 */
[----:B--2---:R-:W-:-:S04]  /*3440*/  IMAD.WIDE R6, R12, 0x2, R184 ;  /* 0x000000020c067825 */ /* 0x004fc800078e02b8 */
[C---:B------:R-:W-:Y:S01]  /*3450*/  IMAD R213, R2.reuse, 0x1e, RZ ;  /* 0x0000001e02d57824 */ /* 0x040fe200078e02ff */
[----:B------:R2:W-:Y:S01]  /*3460*/  STL.64 [R1+0x130], R6 ;  /* 0x0001300601007387 */ /* 0x0005e20000100a00 */
[----:B------:R-:W-:Y:S02]  /*3470*/  IMAD R209, R2, 0x1d, RZ ;  /* 0x0000001d02d17824 */ /* 0x000fe400078e02ff */
        /* <DEDUP_REMOVED lines=15> */
[--C-:B------:R-:W-:Y:S01]  /*3570*/  IMAD.WIDE R218, R217, 0x2, R186.reuse ;  /* 0x00000002d9da7825 */ /* 0x100fe200078e02ba */
[----:B------:R2:W-:Y:S03]  /*3580*/  STL.64 [R1+0x100], R6 ;  /* 0x0001000601007387 */ /* 0x0005e60000100a00 */
[----:B0-----:R-:W-:-:S04]  /*3590*/  IMAD.WIDE R4, R17, 0x2, R186 ;  /* 0x0000000211047825 */ /* 0x001fc800078e02ba */
[----:B---3--:R-:W-:Y:S01]  /*35a0*/  IMAD.WIDE R8, R17, 0x2, R184 ;  /* 0x0000000211087825 */ /* 0x008fe200078e02b8 */
[----:B------:R0:W-:Y:S03]  /*35b0*/  STL.64 [R1+0xf8], R4 ;  /* 0x0000f80401007387 */ /* 0x0001e60000100a00 */
[--C-:B------:R-:W-:Y:S01]  /*35c0*/  IMAD.WIDE R214, R213, 0x2, R186.reuse ;  /* 0x00000002d5d67825 */ /* 0x100fe200078e02ba */
[----:B------:R3:W-:Y:S03]  /*35d0*/  STL.64 [R1+0xf0], R8 ;  /* 0x0000f00801007387 */ /* 0x0007e60000100a00 */
[----:B--2---:R-:W-:-:S04]  /*35e0*/  IMAD.WIDE R6, R19, 0x2, R186 ;  /* 0x0000000213067825 */ /* 0x004fc800078e02ba */
[----:B------:R-:W-:Y:S01]  /*35f0*/  IMAD.WIDE R210, R209, 0x2, R186 ;  /* 0x00000002d1d27825 */ /* 0x000fe200078e02ba */
[----:B------:R2:W-:Y:S03]  /*3600*/  STL.64 [R1+0xe8], R6 ;  /* 0x0000e80601007387 */ /* 0x0005e60000100a00 */
[----:B0-----:R-:W-:-:S04]  /*3610*/  IMAD.WIDE R4, R19, 0x2, R184 ;  /* 0x0000000213047825 */ /* 0x001fc800078e02b8 */
[C-C-:B---3--:R-:W-:Y:S01]  /*3620*/  IMAD.WIDE R8, R20.reuse, 0x2, R186.reuse ;  /* 0x0000000214087825 */ /* 0x148fe200078e02ba */
[----:B------:R0:W-:Y:S03]  /*3630*/  STL.64 [R1+0xe0], R4 ;  /* 0x0000e00401007387 */ /* 0x0001e60000100a00 */
[----:B------:R-:W-:Y:S01]  /*3640*/  IMAD.WIDE R206, R205, 0x2, R186 ;  /* 0x00000002cdce7825 */ /* 0x000fe200078e02ba */
[----:B------:R3:W-:Y:S03]  /*3650*/  STL.64 [R1+0xd8], R8 ;  /* 0x0000d80801007387 */ /* 0x0007e60000100a00 */
        /* <DEDUP_REMOVED lines=12> */
[C---:B---3--:R-:W-:Y:S01]  /*3720*/  IMAD.WIDE R8, R24.reuse, 0x2, R186 ;  /* 0x0000000218087825 */ /* 0x048fe200078e02ba */
[----:B------:R0:W-:Y:S03]  /*3730*/  STL.64 [R1+0xb0], R4 ;  /* 0x0000b00401007387 */ /* 0x0001e60000100a00 */
[--C-:B------:R-:W-:Y:S01]  /*3740*/  IMAD.WIDE R216, R217, 0x2, R184.reuse ;  /* 0x00000002d9d87825 */ /* 0x100fe200078e02b8 */
[----:B------:R3:W-:Y:S03]  /*3750*/  STL.64 [R1+0xa8], R8 ;  /* 0x0000a80801007387 */ /* 0x0007e60000100a00 */
[----:B--2---:R-:W-:-:S04]  /*3760*/  IMAD.WIDE R6, R24, 0x2, R184 ;  /* 0x0000000218067825 */ /* 0x004fc800078e02b8 */
[----:B------:R-:W-:Y:S01]  /*3770*/  IMAD.WIDE R212, R213, 0x2, R184 ;  /* 0x00000002d5d47825 */ /* 0x000fe200078e02b8 */
[----:B------:R2:W-:Y:S03]  /*3780*/  STL.64 [R1+0xa0], R6 ;  /* 0x0000a00601007387 */ /* 0x0005e60000100a00 */
[----:B0-----:R-:W-:-:S04]  /*3790*/  IMAD.WIDE R4, R25, 0x2, R186 ;  /* 0x0000000219047825 */ /* 0x001fc800078e02ba */
[--C-:B---3--:R-:W-:Y:S01]  /*37a0*/  IMAD.WIDE R8, R25, 0x2, R184.reuse ;  /* 0x0000000219087825 */ /* 0x108fe200078e02b8 */
[----:B------:R0:W-:Y:S03]  /*37b0*/  STL.64 [R1+0x98], R4 ;  /* 0x0000980401007387 */ /* 0x0001e60000100a00 */
[----:B------:R-:W-:Y:S01]  /*37c0*/  IMAD.WIDE R208, R209, 0x2, R184 ;  /* 0x00000002d1d07825 */ /* 0x000fe200078e02b8 */
[----:B------:R3:W-:Y:S03]  /*37d0*/  STL.64 [R1+0x90], R8 ;  /* 0x0000900801007387 */ /* 0x0007e60000100a00 */
[----:B--2---:R-:W-:-:S04]  /*37e0*/  IMAD.WIDE R6, R2, 0x2, R186 ;  /* 0x0000000202067825 */ /* 0x004fc800078e02ba */
[--C-:B------:R-:W-:Y:S01]  /*37f0*/  IMAD.WIDE R204, R205, 0x2, R184.reuse ;  /* 0x00000002cdcc7825 */ /* 0x100fe200078e02b8 */
[----:B------:R3:W-:Y:S03]  /*3800*/  STL.64 [R1+0x88], R6 ;  /* 0x0000880601007387 */ /* 0x0007e60000100a00 */
[----:B0-----:R-:W-:-:S04]  /*3810*/  IMAD.WIDE R4, R2, 0x2, R184 ;  /* 0x0000000202047825 */ /* 0x001fc800078e02b8 */
[--C-:B------:R-:W-:Y:S01]  /*3820*/  IMAD.WIDE R200, R201, 0x2, R184.reuse ;  /* 0x00000002c9c87825 */ /* 0x100fe200078e02b8 */
[----:B------:R3:W-:Y:S03]  /*3830*/  STL.64 [R1+0x80], R4 ;  /* 0x0000800401007387 */ /* 0x0007e60000100a00 */
[----:B------:R-:W-:-:S04]  /*3840*/  IMAD.WIDE R196, R197, 0x2, R184 ;  /* 0x00000002c5c47825 */ /* 0x000fc800078e02b8 */
[----:B------:R-:W-:-:S04]  /*3850*/  IMAD.WIDE R192, R193, 0x2, R184 ;  /* 0x00000002c1c07825 */ /* 0x000fc800078e02b8 */
[----:B------:R-:W-:-:S04]  /*3860*/  IMAD.WIDE R190, R22, 0x2, R186 ;  /* 0x0000000216be7825 */ /* 0x000fc800078e02ba */
[----:B------:R-:W-:Y:S02]  /*3870*/  IMAD.U32 R2, RZ, RZ, UR10 ;  /* 0x0000000aff027e24 */ /* 0x000fe4000f8e00ff */
[----:B-1-3--:R-:W-:-:S07]  /*3880*/  IMAD.U32 R3, RZ, RZ, UR11 ;  /* 0x0000000bff037e24 */ /* 0x00afce000f8e00ff */
.L_x_1:
[----:B------:R-:W2:Y:S04]  /*3890*/  LDL.64 R16, [R1+0x80] ;  /* 0x0000800001107983 */ /* 0x000ea80000100a00 */
[----:B------:R-:W3:Y:S01]  /*38a0*/  LDL.64 R18, [R1+0x88] ;  /* 0x0000880001127983 */ /* 0x000ee20000100a00 */
[----:B------:R-:W-:-:S03]  /*38b0*/  ISETP.GT.AND P2, PT, R0, RZ, PT ;  /* 0x000000ff0000720c */ /* 0x000fc60003f44270 */
[----:B------:R-:W4:Y:S04]  /*38c0*/  LDL.64 R14, [R1+0x90] ;  /* 0x00009000010e7983 */ /* 0x000f280000100a00 */
[----:B------:R-:W4:Y:S01]  /*38d0*/  LDL.64 R12, [R1+0x98] ;  /* 0x00009800010c7983 */ /* 0x000f220000100a00 */
[-C--:B-----5:R-:W-:Y:S02]  /*38e0*/  IADD3 R8, P1, PT, R184, R2.reuse, RZ ;  /* 0x00000002b8087210 */ /* 0x0a0fe40007f3e0ff */
[----:B------:R-:W-:Y:S01]  /*38f0*/  PRMT R180, RZ, 0x7610, R180 ;  /* 0x00007610ffb47816 */ /* 0x000fe200000000b4 */
[----:B------:R0:W-:Y:S01]  /*3900*/  STL.64 [R1+0x2f0], R100 ;  /* 0x0002f06401007387 */ /* 0x0001e20000100a00 */
[----:B------:R-:W-:Y:S01]  /*3910*/  IADD3 R6, P0, PT, R186, R2, RZ ;  /* 0x00000002ba067210 */ /* 0x000fe20007f1e0ff */
[----:B------:R-:W-:Y:S01]  /*3920*/  IMAD.X R9, R185, 0x1, R3, P1 ;  /* 0x00000001b9097824 */ /* 0x000fe200008e0603 */
[----:B------:R-:W-:Y:S01]  /*3930*/  PRMT R5, RZ, 0x7610, R5 ;  /* 0x00007610ff057816 */ /* 0x000fe20000000005 */
[----:B------:R-:W-:Y:S01]  /*3940*/  STL [R1+0x2e8], R103 ;  /* 0x0002e86701007387 */ /* 0x000fe20000100800 */
[----:B------:R-:W-:Y:S01]  /*3950*/  ISETP.GT.AND P3, PT, R0, 0x1, PT ;  /* 0x000000010000780c */ /* 0x000fe20003f64270 */
[----:B------:R-:W-:-:S02]  /*3960*/  IMAD.X R7, R187, 0x1, R3, P0 ;  /* 0x00000001bb077824 */ /* 0x000fc400000e0603 */
[----:B------:R-:W-:Y:S04]  /*3970*/  STL [R1+0x2e4], R96 ;  /* 0x0002e46001007387 */ /* 0x000fe80000100800 */
        /* <DEDUP_REMOVED lines=11> */
[----:B------:R2:W4:Y:S04]  /*3a30*/  @P2 LDG.E.U16 R180, desc[UR12][R8.64] ;  /* 0x0000000c08b42981 */ /* 0x000528000c1e1500 */
[----:B------:R-:W-:Y:S04]  /*3a40*/  STL [R1+0x2b4], R84 ;  /* 0x0002b45401007387 */ /* 0x000fe80000100800 */
[----:B------:R-:W-:Y:S04]  /*3a50*/  STL [R1+0x2b0], R85 ;  /* 0x0002b05501007387 */ /* 0x000fe80000100800 */
[----:B------:R-:W-:Y:S04]  /*3a60*/  STL [R1+0x2ac], R86 ;  /* 0x0002ac5601007387 */ /* 0x000fe80000100800 */
[----:B------:R-:W-:Y:S04]  /*3a70*/  STL [R1+0x2a8], R87 ;  /* 0x0002a85701007387 */ /* 0x000fe80000100800 */
[----:B------:R-:W-:Y:S04]  /*3a80*/  STL.64 [R1+0x228], R184 ;  /* 0x000228b801007387 */ /* 0x000fe80000100a00 */
[----:B------:R1:W-:Y:S04]  /*3a90*/  STL.64 [R1+0x230], R186 ;  /* 0x000230ba01007387 */ /* 0x0003e80000100a00 */
[----:B------:R3:W4:Y:S04]  /*3aa0*/  @P2 LDG.E.U16 R5, desc[UR12][R6.64] ;  /* 0x0000000c06052981 */ /* 0x000728000c1e1500 */
[----:B------:R-:W4:Y:S01]  /*3ab0*/  LDL.64 R28, [R1+0xa8] ;  /* 0x0000a800011c7983 */ /* 0x000f220000100a00 */
[----:B--2---:R-:W-:-:S03]  /*3ac0*/  IADD3 R8, P1, PT, R16, R2, RZ ;  /* 0x0000000210087210 */ /* 0x004fc60007f3e0ff */
[----:B0-----:R-:W2:Y:S02]  /*3ad0*/  LDL.64 R100, [R1+0x128] ;  /* 0x0001280001647983 */ /* 0x001ea40000100a00 */
[--C-:B------:R-:W-:Y:S01]  /*3ae0*/  IMAD.X R9, R17, 0x1, R3.reuse, P1 ;  /* 0x0000000111097824 */ /* 0x100fe200008e0603 */
[----:B------:R-:W-:Y:S01]  /*3af0*/  PRMT R32, RZ, 0x7610, R32 ;  /* 0x00007610ff207816 */ /* 0x000fe20000000020 */
[----:B------:R-:W2:Y:S01]  /*3b00*/  LDL.64 R16, [R1+0xa0] ;  /* 0x0000a00001107983 */ /* 0x000ea20000100a00 */
[----:B---3--:R-:W-:Y:S02]  /*3b10*/  IADD3 R6, P0, PT, R18, R2, RZ ;  /* 0x0000000212067210 */ /* 0x008fe40007f1e0ff */
[----:B------:R-:W-:Y:S01]  /*3b20*/  PRMT R172, RZ, 0x7610, R172 ;  /* 0x00007610ffac7816 */ /* 0x000fe200000000ac */
[----:B-1----:R-:W3:Y:S02]  /*3b30*/  LDL.64 R186, [R1+0x168] ;  /* 0x0001680001ba7983 */ /* 0x002ee40000100a00 */
[----:B------:R-:W-:-:S02]  /*3b40*/  IMAD.X R7, R19, 0x1, R3, P0 ;  /* 0x0000000113077824 */ /* 0x000fc400000e0603 */
[----:B------:R-:W3:Y:S04]  /*3b50*/  LDL.64 R18, [R1+0xb0] ;  /* 0x0000b00001127983 */ /* 0x000ee80000100a00 */
[----:B------:R4:W3:Y:S04]  /*3b60*/  @P3 LDG.E.U16 R32, desc[UR12][R8.64] ;  /* 0x0000000c08203981 */ /* 0x0008e8000c1e1500 */
[----:B------:R0:W3:Y:S01]  /*3b70*/  @P3 LDG.E.U16 R172, desc[UR12][R6.64] ;  /* 0x0000000c06ac3981 */ /* 0x0000e2000c1e1500 */
[----:B------:R-:W-:Y:S02]  /*3b80*/  PRMT R11, RZ, 0x7610, R11 ;  /* 0x00007610ff0b7816 */ /* 0x000fe4000000000b */
[----:B------:R-:W-:Y:S01]  /*3b90*/  PRMT R35, RZ, 0x7610, R35 ;  /* 0x00007610ff237816 */ /* 0x000fe20000000023 */
[----:B------:R-:W3:Y:S01]  /*3ba0*/  LDL.64 R184, [R1+0x170] ;  /* 0x0001700001b87983 */ /* 0x000ee20000100a00 */
[----:B----4-:R-:W-:-:S02]  /*3bb0*/  IADD3 R8, P1, PT, R14, R2, RZ ;  /* 0x000000020e087210 */ /* 0x010fc40007f3e0ff */
[----:B0-----:R-:W-:-:S03]  /*3bc0*/  IADD3 R6, P0, PT, R12, R2, RZ ;  /* 0x000000020c067210 */ /* 0x001fc60007f1e0ff */
[--C-:B------:R-:W-:Y:S01]  /*3bd0*/  IMAD.X R9, R15, 0x1, R3.reuse, P1 ;  /* 0x000000010f097824 */ /* 0x100fe200008e0603 */
[C---:B------:R-:W-:Y:S01]  /*3be0*/  ISETP.GT.AND P3, PT, R0.reuse, 0x3, PT ;  /* 0x000000030000780c */ /* 0x040fe20003f64270 */
[----:B------:R-:W4:Y:S01]  /*3bf0*/  LDL.64 R14, [R1+0xb8] ;  /* 0x0000b800010e7983 */ /* 0x000f220000100a00 */
[----:B------:R-:W-:Y:S01]  /*3c00*/  IMAD.X R7, R13, 0x1, R3, P0 ;  /* 0x000000010d077824 */ /* 0x000fe200000e0603 */
[----:B------:R-:W-:-:S13]  /*3c10*/  ISETP.GT.AND P2, PT, R0, 0x2, PT ;  /* 0x000000020000780c */ /* 0x000fda0003f44270 */
[----:B------:R0:W4:Y:S02]  /*3c20*/  @P2 LDG.E.U16 R35, desc[UR12][R8.64] ;  /* 0x0000000c08232981 */ /* 0x000124000c1e1500 */
[----:B0-----:R-:W-:-:S05]  /*3c30*/  IADD3 R8, P0, PT, R28, R2, RZ ;  /* 0x000000021c087210 */ /* 0x001fca0007f1e0ff */
[----:B------:R-:W-:Y:S02]  /*3c40*/  IMAD.X R9, R29, 0x1, R3, P0 ;  /* 0x000000011d097824 */ /* 0x000fe400000e0603 */
[----:B------:R-:W4:Y:S01]  /*3c50*/  LDL.64 R28, [R1+0xc8] ;  /* 0x0000c800011c7983 */ /* 0x000f220000100a00 */
[----:B--2---:R-:W-:-:S05]  /*3c60*/  IADD3 R12, P1, PT, R16, R2, RZ ;  /* 0x00000002100c7210 */ /* 0x004fca0007f3e0ff */
[----:B------:R-:W-:Y:S02]  /*3c70*/  IMAD.X R13, R17, 0x1, R3, P1 ;  /* 0x00000001110d7824 */ /* 0x000fe400008e0603 */
[----:B------:R-:W2:Y:S04]  /*3c80*/  LDL.64 R16, [R1+0xc0] ;  /* 0x0000c00001107983 */ /* 0x000ea80000100a00 */
[----:B------:R3:W2:Y:S02]  /*3c90*/  @P3 LDG.E.U16 R11, desc[UR12][R12.64] ;  /* 0x0000000c0c0b3981 */ /* 0x0006a4000c1e1500 */
[----:B---3--:R-:W-:-:S05]  /*3ca0*/  IADD3 R12, P1, PT, R18, R2, RZ ;  /* 0x00000002120c7210 */ /* 0x008fca0007f3e0ff */
[----:B------:R-:W-:Y:S02]  /*3cb0*/  IMAD.X R13, R19, 0x1, R3, P1 ;  /* 0x00000001130d7824 */ /* 0x000fe400008e0603 */
[----:B------:R-:W3:Y:S01]  /*3cc0*/  LDL.64 R18, [R1+0xd0] ;  /* 0x0000d00001127983 */ /* 0x000ee20000100a00 */
[----:B------:R-:W-:-:S06]  /*3cd0*/  PRMT R80, RZ, 0x7610, R80 ;  /* 0x00007610ff507816 */ /* 0x000fcc0000000050 */
[----:B------:R0:W3:Y:S01]  /*3ce0*/  @P2 LDG.E.U16 R80, desc[UR12][R6.64] ;  /* 0x0000000c06502981 */ /* 0x0000e2000c1e1500 */
[----:B------:R-:W-:Y:S02]  /*3cf0*/  ISETP.GT.AND P2, PT, R0, 0x4, PT ;  /* 0x000000040000780c */ /* 0x000fe40003f44270 */
[----:B------:R-:W-:Y:S02]  /*3d00*/  PRMT R103, RZ, 0x7610, R103 ;  /* 0x00007610ff677816 */ /* 0x000fe40000000067 */
[----:B0-----:R-:W-:-:S09]  /*3d10*/  PRMT R7, RZ, 0x7610, R7 ;  /* 0x00007610ff077816 */ /* 0x001fd20000000007 */
[----:B------:R-:W3:Y:S04]  /*3d20*/  @P2 LDG.E.U16 R103, desc[UR12][R12.64] ;  /* 0x0000000c0c672981 */ /* 0x000ee8000c1e1500 */
[----:B------:R4:W3:Y:S01]  /*3d30*/  @P3 LDG.E.U16 R7, desc[UR12][R8.64] ;  /* 0x0000000c08073981 */ /* 0x0008e2000c1e1500 */
[----:B------:R-:W-:Y:S02]  /*3d40*/  ISETP.GT.AND P3, PT, R0, 0x5, PT ;  /* 0x000000050000780c */ /* 0x000fe40003f64270 */
[----:B----4-:R-:W-:-:S05]  /*3d50*/  IADD3 R8, P0, PT, R14, R2, RZ ;  /* 0x000000020e087210 */ /* 0x010fca0007f1e0ff */
[----:B------:R-:W-:Y:S02]  /*3d60*/  IMAD.X R9, R15, 0x1, R3, P0 ;  /* 0x000000010f097824 */ /* 0x000fe400000e0603 */
[----:B------:R-:W4:Y:S01]  /*3d70*/  LDL.64 R14, [R1+0xd8] ;  /* 0x0000d800010e7983 */ /* 0x000f220000100a00 */
[----:B------:R-:W-:Y:S02]  /*3d80*/  PRMT R97, RZ, 0x7610, R97 ;  /* 0x00007610ff617816 */ /* 0x000fe40000000061 */
[----:B------:R-:W-:-:S06]  /*3d90*/  PRMT R96, RZ, 0x7610, R96 ;  /* 0x00007610ff607816 */ /* 0x000fcc0000000060 */
        /* <DEDUP_REMOVED lines=11> */
[----:B------:R-:W-:Y:S02]  /*3e50*/  ISETP.GT.AND P2, PT, R0, 0x6, PT ;  /* 0x000000060000780c */ /* 0x000fe40003f44270 */
[----:B------:R-:W-:Y:S02]  /*3e60*/  PRMT R98, RZ, 0x7610, R98 ;  /* 0x00007610ff627816 */ /* 0x000fe40000000062 */
[----:B------:R-:W-:-:S04]  /*3e70*/  PRMT R95, RZ, 0x7610, R95 ;  /* 0x00007610ff5f7816 */ /* 0x000fc8000000005f */
[----:B------:R4:W3:Y:S05]  /*3e80*/  @P3 LDG.E.U16 R98, desc[UR12][R8.64] ;  /* 0x0000000c08623981 */ /* 0x0008ea000c1e1500 */
[----:B------:R-:W3:Y:S01]  /*3e90*/  @P2 LDG.E.U16 R95, desc[UR12][R12.64] ;  /* 0x0000000c0c5f2981 */ /* 0x000ee2000c1e1500 */
[----:B------:R-:W-:Y:S02]  /*3ea0*/  ISETP.GT.AND P3, PT, R0, 0x7, PT ;  /* 0x000000070000780c */ /* 0x000fe40003f64270 */
[----:B------:R-:W-:Y:S02]  /*3eb0*/  PRMT R91, RZ, 0x7610, R91 ;  /* 0x00007610ff5b7816 */ /* 0x000fe4000000005b */
[----:B------:R-:W-:-:S02]  /*3ec0*/  PRMT R88, RZ, 0x7610, R88 ;  /* 0x00007610ff587816 */ /* 0x000fc40000000058 */
[----:B----4-:R-:W-:-:S05]  /*3ed0*/  IADD3 R8, P0, PT, R14, R2, RZ ;  /* 0x000000020e087210 */ /* 0x010fca0007f1e0ff */
[----:B------:R-:W-:Y:S02]  /*3ee0*/  IMAD.X R9, R15, 0x1, R3, P0 ;  /* 0x000000010f097824 */ /* 0x000fe400000e0603 */
[----:B------:R-:W4:Y:S04]  /*3ef0*/  LDL.64 R14, [R1+0xf8] ;  /* 0x0000f800010e7983 */ /* 0x000f280000100a00 */
        /* <DEDUP_REMOVED lines=40> */
[----:B----4-:R-:W-:-:S05]  /*4180*/  IADD3 R8, P0, PT, R14, R2, RZ ;  /* 0x000000020e087210 */ /* 0x010fca0007f1e0ff */
[----:B------:R-:W-:Y:S01]  /*4190*/  IMAD.X R9, R15, 0x1, R3, P0 ;  /* 0x000000010f097824 */ /* 0x000fe200000e0603 */
[----:B------:R-:W-:-:S04]  /*41a0*/  IADD3 R14, P0, PT, R100, R2, RZ ;  /* 0x00000002640e7210 */ /* 0x000fc80007f1e0ff */
[----:B------:R0:W4:Y:S01]  /*41b0*/  @P2 LDG.E.U16 R31, desc[UR12][R8.64] ;  /* 0x0000000c081f2981 */ /* 0x000122000c1e1500 */
[----:B------:R-:W-:-:S03]  /*41c0*/  IMAD.X R15, R101, 0x1, R3, P0 ;  /* 0x00000001650f7824 */ /* 0x000fc600000e0603 */
[----:B------:R-:W4:Y:S01]  /*41d0*/  LDL.64 R100, [R1+0x148] ;  /* 0x0001480001647983 */ /* 0x000f220000100a00 */
[----:B0-----:R-:W-:Y:S02]  /*41e0*/  PRMT R9, RZ, 0x7610, R9 ;  /* 0x00007610ff097816 */ /* 0x001fe40000000009 */
[----:B------:R-:W-:-:S04]  /*41f0*/  PRMT R8, RZ, 0x7610, R8 ;  /* 0x00007610ff087816 */ /* 0x000fc80000000008 */
[----:B------:R3:W4:Y:S01]  /*4200*/  @P3 LDG.E.U16 R9, desc[UR12][R14.64] ;  /* 0x0000000c0e093981 */ /* 0x000722000c1e1500 */
[----:B--2---:R-:W-:-:S05]  /*4210*/  IADD3 R12, P1, PT, R16, R2, RZ ;  /* 0x00000002100c7210 */ /* 0x004fca0007f3e0ff */
[----:B------:R-:W-:Y:S02]  /*4220*/  IMAD.X R13, R17, 0x1, R3, P1 ;  /* 0x00000001110d7824 */ /* 0x000fe400008e0603 */
[----:B------:R-:W2:Y:S04]  /*4230*/  LDL.64 R16, [R1+0x140] ;  /* 0x0001400001107983 */ /* 0x000ea80000100a00 */
[----:B------:R0:W2:Y:S01]  /*4240*/  @P3 LDG.E.U16 R8, desc[UR12][R12.64] ;  /* 0x0000000c0c083981 */ /* 0x0000a2000c1e1500 */
[-C--:B---3--:R-:W-:Y:S02]  /*4250*/  IADD3 R14, P0, PT, R18, R2.reuse, RZ ;  /* 0x00000002120e7210 */ /* 0x088fe40007f1e0ff */
[----:B0-----:R-:W-:-:S03]  /*4260*/  IADD3 R12, P1, PT, R28, R2, RZ ;  /* 0x000000021c0c7210 */ /* 0x001fc60007f3e0ff */
[--C-:B------:R-:W-:Y:S02]  /*4270*/  IMAD.X R15, R19, 0x1, R3.reuse, P0 ;  /* 0x00000001130f7824 */ /* 0x100fe400000e0603 */
[----:B------:R-:W3:Y:S01]  /*4280*/  LDL.64 R18, [R1+0x158] ;  /* 0x0001580001127983 */ /* 0x000ee20000100a00 */
[----:B------:R-:W-:-:S03]  /*4290*/  IMAD.X R13, R29, 0x1, R3, P1 ;  /* 0x000000011d0d7824 */ /* 0x000fc600008e0603 */
[----:B------:R-:W3:Y:S01]  /*42a0*/  LDL.64 R28, [R1+0x150] ;  /* 0x00015000011c7983 */ /* 0x000ee20000100a00 */
[C---:B------:R-:W-:Y:S02]  /*42b0*/  ISETP.GT.AND P2, PT, R0.reuse, 0xc, PT ;  /* 0x0000000c0000780c */ /* 0x040fe40003f44270 */
[----:B------:R-:W-:Y:S02]  /*42c0*/  PRMT R24, RZ, 0x7610, R24 ;  /* 0x00007610ff187816 */ /* 0x000fe40000000018 */
[----:B------:R-:W-:Y:S02]  /*42d0*/  PRMT R23, RZ, 0x7610, R23 ;  /* 0x00007610ff177816 */ /* 0x000fe40000000017 */
[----:B------:R-:W-:-:S07]  /*42e0*/  ISETP.GT.AND P3, PT, R0, 0xd, PT ;  /* 0x0000000d0000780c */ /* 0x000fce0003f64270 */
[----:B------:R-:W3:Y:S04]  /*42f0*/  @P2 LDG.E.U16 R24, desc[UR12][R12.64] ;  /* 0x0000000c0c182981 */ /* 0x000ee8000c1e1500 */
[----:B------:R4:W3:Y:S01]  /*4300*/  @P2 LDG.E.U16 R23, desc[UR12][R14.64] ;  /* 0x0000000c0e172981 */ /* 0x0008e2000c1e1500 */
[----:B------:R-:W-:Y:S02]  /*4310*/  PRMT R92, RZ, 0x7610, R92 ;  /* 0x00007610ff5c7816 */ /* 0x000fe4000000005c */
[----:B------:R-:W-:Y:S02]  /*4320*/  PRMT R99, RZ, 0x7610, R99 ;  /* 0x00007610ff637816 */ /* 0x000fe40000000063 */
[----:B----4-:R-:W-:-:S05]  /*4330*/  IADD3 R14, P0, PT, R100, R2, RZ ;  /* 0x00000002640e7210 */ /* 0x010fca0007f1e0ff */
[----:B------:R-:W-:Y:S02]  /*4340*/  IMAD.X R15, R101, 0x1, R3, P0 ;  /* 0x00000001650f7824 */ /* 0x000fe400000e0603 */
[----:B------:R-:W4:Y:S04]  /*4350*/  LDL.64 R100, [R1+0x178] ;  /* 0x0001780001647983 */ /* 0x000f280000100a00 */
        /* <DEDUP_REMOVED lines=14> */
[----:B------:R-:W-:Y:S02]  /*4440*/  ISETP.GT.AND P3, PT, R0, 0xf, PT ;  /* 0x0000000f0000780c */ /* 0x000fe40003f64270 */
[----:B------:R-:W-:-:S05]  /*4450*/  PRMT R86, RZ, 0x7610, R86 ;  /* 0x00007610ff567816 */ /* 0x000fca0000000056 */
[----:B------:R0:W3:Y:S04]  /*4460*/  @P2 LDG.E.U16 R90, desc[UR12][R14.64] ;  /* 0x0000000c0e5a2981 */ /* 0x0000e8000c1e1500 */
[----:B------:R-:W3:Y:S01]  /*4470*/  @P2 LDG.E.U16 R89, desc[UR12][R12.64] ;  /* 0x0000000c0c592981 */ /* 0x000ee2000c1e1500 */
[----:B0-----:R-:W-:Y:S02]  /*4480*/  IADD3 R14, P0, PT, R186, R2, RZ ;  /* 0x00000002ba0e7210 */ /* 0x001fe40007f1e0ff */
[----:B------:R-:W-:-:S03]  /*4490*/  PRMT R85, RZ, 0x7610, R85 ;  /* 0x00007610ff557816 */ /* 0x000fc60000000055 */
[----:B------:R-:W-:Y:S01]  /*44a0*/  IMAD.X R15, R187, 0x1, R3, P0 ;  /* 0x00000001bb0f7824 */ /* 0x000fe200000e0603 */
[----:B------:R-:W-:Y:S01]  /*44b0*/  ISETP.GT.AND P2, PT, R0, 0x10, PT ;  /* 0x000000100000780c */ /* 0x000fe20003f44270 */
[----:B------:R-:W3:Y:S04]  /*44c0*/  LDL.64 R186, [R1+0x198] ;  /* 0x0001980001ba7983 */ /* 0x000ee80000100a00 */
[----:B------:R4:W3:Y:S01]  /*44d0*/  @P3 LDG.E.U16 R86, desc[UR12][R14.64] ;  /* 0x0000000c0e563981 */ /* 0x0008e2000c1e1500 */
[----:B------:R-:W-:Y:S02]  /*44e0*/  PRMT R169, RZ, 0x7610, R169 ;  /* 0x00007610ffa97816 */ /* 0x000fe400000000a9 */
[----:B----4-:R-:W-:Y:S02]  /*44f0*/  IADD3 R14, P0, PT, R100, R2, RZ ;  /* 0x00000002640e7210 */ /* 0x010fe40007f1e0ff */
[----:B------:R-:W-:-:S03]  /*4500*/  PRMT R168, RZ, 0x7610, R168 ;  /* 0x00007610ffa87816 */ /* 0x000fc600000000a8 */
[----:B------:R-:W-:Y:S01]  /*4510*/  IMAD.X R15, R101, 0x1, R3, P0 ;  /* 0x00000001650f7824 */ /* 0x000fe200000e0603 */
[----:B------:R-:W-:Y:S01]  /*4520*/  PRMT R174, RZ, 0x7610, R174 ;  /* 0x00007610ffae7816 */ /* 0x000fe200000000ae */
[----:B------:R-:W4:Y:S04]  /*4530*/  LDL.64 R100, [R1+0x1a8] ;  /* 0x0001a80001647983 */ /* 0x000f280000100a00 */
[----:B------:R-:W4:Y:S01]  /*4540*/  @P2 LDG.E.U16 R169, desc[UR12][R14.64] ;  /* 0x0000000c0ea92981 */ /* 0x000f22000c1e1500 */
[----:B--2---:R-:W-:-:S05]  /*4550*/  IADD3 R12, P1, PT, R16, R2, RZ ;  /* 0x00000002100c7210 */ /* 0x004fca0007f3e0ff */
[----:B------:R-:W-:Y:S02]  /*4560*/  IMAD.X R13, R17, 0x1, R3, P1 ;  /* 0x00000001110d7824 */ /* 0x000fe400008e0603 */
[----:B------:R-:W2:Y:S04]  /*4570*/  LDL.64 R16, [R1+0x1f0] ;  /* 0x0001f00001107983 */ /* 0x000ea80000100a00 */
[----:B------:R0:W4:Y:S01]  /*4580*/  @P3 LDG.E.U16 R85, desc[UR12][R12.64] ;  /* 0x0000000c0c553981 */ /* 0x000122000c1e1500 */
[----:B------:R-:W-:Y:S02]  /*4590*/  ISETP.GT.AND P3, PT, R0, 0x11, PT ;  /* 0x000000110000780c */ /* 0x000fe40003f64270 */
[-C--:B0-----:R-:W-:Y:S02]  /*45a0*/  IADD3 R12, P1, PT, R184, R2.reuse, RZ ;  /* 0x00000002b80c7210 */ /* 0x081fe40007f3e0ff */
[----:B---3--:R-:W-:-:S03]  /*45b0*/  IADD3 R14, P0, PT, R18, R2, RZ ;  /* 0x00000002120e7210 */ /* 0x008fc60007f1e0ff */
[--C-:B------:R-:W-:Y:S02]  /*45c0*/  IMAD.X R13, R185, 0x1, R3.reuse, P1 ;  /* 0x00000001b90d7824 */ /* 0x100fe400008e0603 */
[----:B------:R-:W-:Y:S01]  /*45d0*/  IMAD.X R15, R19, 0x1, R3, P0 ;  /* 0x00000001130f7824 */ /* 0x000fe200000e0603 */
[----:B------:R-:W3:Y:S01]  /*45e0*/  LDL.64 R184, [R1+0x1a0] ;  /* 0x0001a00001b87983 */ /* 0x000ee20000100a00 */
[----:B------:R-:W-:-:S03]  /*45f0*/  IADD3 RZ, P0, PT, R190, R2, RZ ;  /* 0x00000002beff7210 */ /* 0x000fc60007f1e0ff */
[----:B------:R0:W3:Y:S04]  /*4600*/  @P2 LDG.E.U16 R168, desc[UR12][R12.64] ;  /* 0x0000000c0ca82981 */ /* 0x0000e8000c1e1500 */
[----:B------:R1:W3:Y:S01]  /*4610*/  @P3 LDG.E.U16 R174, desc[UR12][R14.64] ;  /* 0x0000000c0eae3981 */ /* 0x0002e2000c1e1500 */
[----:B0-----:R-:W-:-:S05]  /*4620*/  IADD3 R12, P1, PT, R28, R2, RZ ;  /* 0x000000021c0c7210 */ /* 0x001fca0007f3e0ff */
[--C-:B------:R-:W-:Y:S02]  /*4630*/  IMAD.X R13, R29, 0x1, R3.reuse, P1 ;  /* 0x000000011d0d7824 */ /* 0x100fe400008e0603 */
[----:B------:R-:W3:Y:S01]  /*4640*/  LDL.64 R28, [R1+0x1b0] ;  /* 0x0001b000011c7983 */ /* 0x000ee20000100a00 */
[----:B-1----:R-:W-:Y:S02]  /*4650*/  IMAD.IADD R14, R190, 0x1, R2 ;  /* 0x00000001be0e7824 */ /* 0x002fe400078e0202 */
[----:B------:R-:W-:Y:S01]  /*4660*/  IMAD.X R15, R191, 0x1, R3, P0 ;  /* 0x00000001bf0f7824 */ /* 0x000fe200000e0603 */
[----:B------:R0:W-:Y:S04]  /*4670*/  STL.64 [R1+0x238], R190 ;  /* 0x000238be01007387 */ /* 0x0001e80000100a00 */
[----:B0-----:R-:W3:Y:S01]  /*4680*/  LDL.64 R190, [R1+0x190] ;  /* 0x0001900001be7983 */ /* 0x001ee20000100a00 */
[----:B------:R-:W-:-:S02]  /*4690*/  ISETP.GT.AND P2, PT, R0, 0x18, PT ;  /* 0x000000180000780c */ /* 0x000fc40003f44270 */
[----:B------:R-:W-:Y:S02]  /*46a0*/  PRMT R178, RZ, 0x7610, R178 ;  /* 0x00007610ffb27816 */ /* 0x000fe400000000b2 */
[----:B------:R-:W-:Y:S02]  /*46b0*/  PRMT R171, RZ, 0x7610, R171 ;  /* 0x00007610ffab7816 */ /* 0x000fe400000000ab */
[----:B------:R-:W-:Y:S02]  /*46c0*/  IADD3 RZ, P0, PT, R194, R2, RZ ;  /* 0x00000002c2ff7210 */ /* 0x000fe40007f1e0ff */
[----:B------:R-:W4:Y:S01]  /*46d0*/  @P3 LDG.E.U16 R178, desc[UR12][R12.64] ;  /* 0x0000000c0cb23981 */ /* 0x000f22000c1e1500 */
[----:B------:R-:W-:-:S03]  /*46e0*/  PRMT R170, RZ, 0x7610, R170 ;  /* 0x00007610ffaa7816 */ /* 0x000fc600000000aa */
[----:B------:R-:W-:Y:S04]  /*46f0*/  STL.64 [R1+0x240], R192 ;  /* 0x000240c001007387 */ /* 0x000fe80000100a00 */
[----:B------:R0:W4:Y:S04]  /*4700*/  @P2 LDG.E.U16 R171, desc[UR12][R14.64] ;  /* 0x0000000c0eab2981 */ /* 0x000128000c1e1500 */
[----:B------:R1:W-:Y:S01]  /*4710*/  STL.64 [R1+0x248], R194 ;  /* 0x000248c201007387 */ /* 0x0003e20000100a00 */
[----:B0-----:R-:W-:Y:S02]  /*4720*/  IMAD.IADD R14, R194, 0x1, R2 ;  /* 0x00000001c20e7824 */ /* 0x001fe400078e0202 */
[----:B------:R-:W-:-:S02]  /*4730*/  IMAD.X R15, R195, 0x1, R3, P0 ;  /* 0x00000001c30f7824 */ /* 0x000fc400000e0603 */
[----:B-1----:R-:W4:Y:S01]  /*4740*/  LDL.64 R194, [R1+0x1b8] ;  /* 0x0001b80001c27983 */ /* 0x002f220000100a00 */
[----:B------:R-:W-:Y:S02]  /*4750*/  ISETP.GT.AND P3, PT, R0, 0x19, PT ;  /* 0x000000190000780c */ /* 0x000fe40003f64270 */
[----:B------:R-:W-:-:S11]  /*4760*/  PRMT R82, RZ, 0x7610, R82 ;  /* 0x00007610ff527816 */ /* 0x000fd60000000052 */
[----:B------:R-:W4:Y:S01]  /*4770*/  @P3 LDG.E.U16 R82, desc[UR12][R14.64] ;  /* 0x0000000c0e523981 */ /* 0x000f22000c1e1500 */
[----:B------:R-:W-:Y:S02]  /*4780*/  PRMT R30, RZ, 0x7610, R30 ;  /* 0x00007610ff1e7816 */ /* 0x000fe4000000001e */
[----:B------:R-:W-:Y:S02]  /*4790*/  PRMT R83, RZ, 0x7610, R83 ;  /* 0x00007610ff537816 */ /* 0x000fe40000000053 */
[----:B------:R-:W-:Y:S02]  /*47a0*/  ISETP.GT.AND P0, PT, R0, 0x13, PT ;  /* 0x000000130000780c */ /* 0x000fe40003f04270 */
[----:B------:R-:W-:Y:S02]  /*47b0*/  PRMT R10, RZ, 0x7610, R10 ;  /* 0x00007610ff0a7816 */ /* 0x000fe4000000000a */
[----:B--2---:R-:W-:-:S05]  /*47c0*/  IADD3 R12, P1, PT, R16, R2, RZ ;  /* 0x00000002100c7210 */ /* 0x004fca0007f3e0ff */
[----:B------:R-:W-:-:S05]  /*47d0*/  IMAD.X R13, R17, 0x1, R3, P1 ;  /* 0x00000001110d7824 */ /* 0x000fca00008e0603 */
[----:B------:R0:W2:Y:S01]  /*47e0*/  @P2 LDG.E.U16 R170, desc[UR12][R12.64] ;  /* 0x0000000c0caa2981 */ /* 0x0000a2000c1e1500 */
[C---:B------:R-:W-:Y:S01]  /*47f0*/  IADD3 RZ, P2, PT, R192.reuse, R2, RZ ;  /* 0x00000002c0ff7210 */ /* 0x040fe20007f5e0ff */
[----:B------:R-:W-:-:S04]  /*4800*/  IMAD.IADD R16, R192, 0x1, R2 ;  /* 0x00000001c0107824 */ /* 0x000fc800078e0202 */
[----:B------:R-:W-:Y:S02]  /*4810*/  IMAD.X R17, R193, 0x1, R3, P2 ;  /* 0x00000001c1117824 */ /* 0x000fe400010e0603 */
[----:B------:R-:W2:Y:S01]  /*4820*/  LDL.64 R192, [R1+0x1c0] ;  /* 0x0001c00001c07983 */ /* 0x000ea20000100a00 */
[----:B0-----:R-:W-:-:S06]  /*4830*/  PRMT R12, RZ, 0x7610, R12 ;  /* 0x00007610ff0c7816 */ /* 0x001fcc000000000c */
[----:B------:R0:W2:Y:S01]  /*4840*/  @P3 LDG.E.U16 R12, desc[UR12][R16.64] ;  /* 0x0000000c100c3981 */ /* 0x0000a2000c1e1500 */
[----:B------:R-:W-:Y:S02]  /*4850*/  IADD3 R14, P3, PT, R186, R2, RZ ;  /* 0x00000002ba0e7210 */ /* 0x000fe40007f7e0ff */
[----:B------:R-:W-:-:S03]  /*4860*/  ISETP.GT.AND P1, PT, R0, 0x12, PT ;  /* 0x000000120000780c */ /* 0x000fc60003f24270 */
[----:B------:R-:W-:Y:S02]  /*4870*/  IMAD.X R15, R187, 0x1, R3, P3 ;  /* 0x00000001bb0f7824 */ /* 0x000fe400018e0603 */
[----:B------:R-:W2:Y:S08]  /*4880*/  LDL.64 R186, [R1+0x1d0] ;  /* 0x0001d00001ba7983 */ /* 0x000eb00000100a00 */
[----:B------:R4:W2:Y:S01]  /*4890*/  @P1 LDG.E.U16 R83, desc[UR12][R14.64] ;  /* 0x0000000c0e531981 */ /* 0x0008a2000c1e1500 */
[----:B---3--:R-:W-:-:S05]  /*48a0*/  IADD3 R18, P2, PT, R190, R2, RZ ;  /* 0x00000002be127210 */ /* 0x008fca0007f5e0ff */
[----:B------:R-:W-:Y:S02]  /*48b0*/  IMAD.X R19, R191, 0x1, R3, P2 ;  /* 0x00000001bf137824 */ /* 0x000fe400010e0603 */
[----:B------:R-:W3:Y:S01]  /*48c0*/  LDL.64 R190, [R1+0x1c8] ;  /* 0x0001c80001be7983 */ /* 0x000ee20000100a00 */
[----:B0-----:R-:W-:-:S03]  /*48d0*/  IADD3 R16, P2, PT, R184, R2, RZ ;  /* 0x00000002b8107210 */ /* 0x001fc60007f5e0ff */
[----:B------:R-:W3:Y:S02]  /*48e0*/  @P1 LDG.E.U16 R30, desc[UR12][R18.64] ;  /* 0x0000000c121e1981 */ /* 0x000ee4000c1e1500 */
[----:B------:R-:W-:Y:S02]  /*48f0*/  IMAD.X R17, R185, 0x1, R3, P2 ;  /* 0x00000001b9117824 */ /* 0x000fe400010e0603 */
[----:B------:R-:W3:Y:S01]  /*4900*/  LDL.64 R184, [R1+0x1d8] ;  /* 0x0001d80001b87983 */ /* 0x000ee20000100a00 */
[----:B----4-:R-:W-:-:S03]  /*4910*/  IADD3 R14, P1, PT, R100, R2, RZ ;  /* 0x00000002640e7210 */ /* 0x010fc60007f3e0ff */
[----:B------:R0:W4:Y:S02]  /*4920*/  @P0 LDG.E.U16 R10, desc[UR12][R16.64] ;  /* 0x0000000c100a0981 */ /* 0x000124000c1e1500 */
[----:B------:R-:W-:Y:S02]  /*4930*/  IMAD.X R15, R101, 0x1, R3, P1 ;  /* 0x00000001650f7824 */ /* 0x000fe400008e0603 */
[----:B------:R-:W4:Y:S01]  /*4940*/  LDL.64 R100, [R1+0x1e0] ;  /* 0x0001e00001647983 */ /* 0x000f220000100a00 */
[----:B0-----:R-:W-:-:S05]  /*4950*/  IADD3 R16, P1, PT, R28, R2, RZ ;  /* 0x000000021c107210 */ /* 0x001fca0007f3e0ff */
[----:B------:R-:W-:Y:S02]  /*4960*/  IMAD.X R17, R29, 0x1, R3, P1 ;  /* 0x000000011d117824 */ /* 0x000fe400008e0603 */
[----:B------:R-:W4:Y:S01]  /*4970*/  LDL.64 R28, [R1+0x1e8] ;  /* 0x0001e800011c7983 */ /* 0x000f220000100a00 */
[----:B------:R-:W-:Y:S02]  /*4980*/  PRMT R4, RZ, 0x7610, R4 ;  /* 0x00007610ff047816 */ /* 0x000fe40000000004 */
[----:B------:R-:W-:-:S04]  /*4990*/  ISETP.GT.AND P2, PT, R0, 0x14, PT ;  /* 0x000000140000780c */ /* 0x000fc80003f44270 */
[----:B------:R0:W4:Y:S01]  /*49a0*/  @P0 LDG.E.U16 R4, desc[UR12][R14.64] ;  /* 0x0000000c0e040981 */ /* 0x000122000c1e1500 */
[----:B------:R-:W-:Y:S02]  /*49b0*/  PRMT R21, RZ, 0x7610, R21 ;  /* 0x00007610ff157816 */ /* 0x000fe40000000015 */
[----:B0-----:R-:W-:Y:S02]  /*49c0*/  IADD3 R14, P0, PT, R194, R2, RZ ;  /* 0x00000002c20e7210 */ /* 0x001fe40007f1e0ff */
[----:B------:R-:W-:-:S03]  /*49d0*/  ISETP.GT.AND P1, PT, R0, 0x15, PT ;  /* 0x000000150000780c */ /* 0x000fc60003f24270 */
[----:B------:R-:W-:-:S05]  /*49e0*/  IMAD.X R15, R195, 0x1, R3, P0 ;  /* 0x00000001c30f7824 */ /* 0x000fca00000e0603 */
[----:B------:R2:W4:Y:S01]  /*49f0*/  @P2 LDG.E.U16 R21, desc[UR12][R14.64] ;  /* 0x0000000c0e152981 */ /* 0x000522000c1e1500 */
[----:B------:R-:W-:Y:S02]  /*4a00*/  PRMT R93, RZ, 0x7610, R93 ;  /* 0x00007610ff5d7816 */ /* 0x000fe4000000005d */
[----:B------:R-:W-:Y:S02]  /*4a10*/  PRMT R94, RZ, 0x7610, R94 ;  /* 0x00007610ff5e7816 */ /* 0x000fe4000000005e */
[----:B------:R-:W-:Y:S02]  /*4a20*/  PRMT R22, RZ, 0x7610, R22 ;  /* 0x00007610ff167816 */ /* 0x000fe40000000016 */
[----:B------:R-:W-:-:S04]  /*4a30*/  PRMT R188, RZ, 0x7610, R188 ;  /* 0x00007610ffbc7816 */ /* 0x000fc800000000bc */
[----:B------:R-:W4:Y:S01]  /*4a40*/  @P2 LDG.E.U16 R22, desc[UR12][R16.64] ;  /* 0x0000000c10162981 */ /* 0x000f22000c1e1500 */
[----:B------:R-:W-:Y:S02]  /*4a50*/  PRMT R87, RZ, 0x7610, R87 ;  /* 0x00007610ff577816 */ /* 0x000fe40000000057 */
[----:B------:R-:W-:Y:S02]  /*4a60*/  PRMT R179, RZ, 0x7610, R179 ;  /* 0x00007610ffb37816 */ /* 0x000fe400000000b3 */
[----:B------:R-:W-:Y:S02]  /*4a70*/  PRMT R27, RZ, 0x7610, R27 ;  /* 0x00007610ff1b7816 */ /* 0x000fe4000000001b */
[----:B------:R-:W-:Y:S02]  /*4a80*/  PRMT R6, RZ, 0x7610, R6 ;  /* 0x00007610ff067816 */ /* 0x000fe40000000006 */
[----:B------:R-:W-:Y:S02]  /*4a90*/  PRMT R19, RZ, 0x7610, R19 ;  /* 0x00007610ff137816 */ /* 0x000fe40000000013 */
[----:B------:R-:W-:-:S02]  /*4aa0*/  PRMT R25, RZ, 0x7610, R25 ;  /* 0x00007610ff197816 */ /* 0x000fc40000000019 */
[----:B------:R-:W-:Y:S02]  /*4ab0*/  PRMT R20, RZ, 0x7610, R20 ;  /* 0x00007610ff147816 */ /* 0x000fe40000000014 */
[----:B------:R-:W-:Y:S02]  /*4ac0*/  PRMT R18, RZ, 0x7610, R18 ;  /* 0x00007610ff127816 */ /* 0x000fe40000000012 */
[----:B------:R-:W-:Y:S02]  /*4ad0*/  PRMT R13, RZ, 0x7610, R13 ;  /* 0x00007610ff0d7816 */ /* 0x000fe4000000000d */
[----:B--2---:R-:W-:-:S05]  /*4ae0*/  IADD3 R14, P0, PT, R192, R2, RZ ;  /* 0x00000002c00e7210 */ /* 0x004fca0007f1e0ff */
[----:B------:R-:W-:-:S05]  /*4af0*/  IMAD.X R15, R193, 0x1, R3, P0 ;  /* 0x00000001c10f7824 */ /* 0x000fca00000e0603 */
[----:B------:R3:W2:Y:S02]  /*4b00*/  @P1 LDG.E.U16 R93, desc[UR12][R14.64] ;  /* 0x0000000c0e5d1981 */ /* 0x0006a4000c1e1500 */
[----:B---3--:R-:W-:-:S05]  /*4b10*/  IADD3 R14, P0, PT, R190, R2, RZ ;  /* 0x00000002be0e7210 */ /* 0x008fca0007f1e0ff */
[----:B------:R-:W-:-:S05]  /*4b20*/  IMAD.X R15, R191, 0x1, R3, P0 ;  /* 0x00000001bf0f7824 */ /* 0x000fca00000e0603 */
[----:B------:R0:W3:Y:S01]  /*4b30*/  @P1 LDG.E.U16 R94, desc[UR12][R14.64] ;  /* 0x0000000c0e5e1981 */ /* 0x0000e2000c1e1500 */
[----:B------:R-:W-:Y:S02]  /*4b40*/  ISETP.GT.AND P1, PT, R0, 0x16, PT ;  /* 0x000000160000780c */ /* 0x000fe40003f24270 */
[----:B0-----:R-:W-:-:S05]  /*4b50*/  IADD3 R14, P0, PT, R186, R2, RZ ;  /* 0x00000002ba0e7210 */ /* 0x001fca0007f1e0ff */
[----:B------:R-:W-:Y:S01]  /*4b60*/  IMAD.X R15, R187, 0x1, R3, P0 ;  /* 0x00000001bb0f7824 */ /* 0x000fe200000e0603 */
[----:B------:R-:W-:-:S05]  /*4b70*/  IADD3 R16, P0, PT, R184, R2, RZ ;  /* 0x00000002b8107210 */ /* 0x000fca0007f1e0ff */
[----:B------:R0:W2:Y:S01]  /*4b80*/  @P1 LDG.E.U16 R188, desc[UR12][R14.64] ;  /* 0x0000000c0ebc1981 */ /* 0x0000a2000c1e1500 */
[----:B------:R-:W-:Y:S01]  /*4b90*/  IMAD.X R17, R185, 0x1, R3, P0 ;  /* 0x00000001b9117824 */ /* 0x000fe200000e0603 */
[----:B0-----:R-:W-:-:S06]  /*4ba0*/  PRMT R15, RZ, 0x7610, R15 ;  /* 0x00007610ff0f7816 */ /* 0x001fcc000000000f */
[----:B------:R4:W2:Y:S01]  /*4bb0*/  @P1 LDG.E.U16 R15, desc[UR12][R16.64] ;  /* 0x0000000c100f1981 */ /* 0x0008a2000c1e1500 */
[----:B------:R-:W-:Y:S02]  /*4bc0*/  ISETP.GT.AND P1, PT, R0, 0x17, PT ;  /* 0x000000170000780c */ /* 0x000fe40003f24270 */
[----:B----4-:R-:W-:-:S05]  /*4bd0*/  IADD3 R16, P0, PT, R100, R2, RZ ;  /* 0x0000000264107210 */ /* 0x010fca0007f1e0ff */
[----:B------:R-:W-:-:S06]  /*4be0*/  IMAD.X R17, R101, 0x1, R3, P0 ;  /* 0x0000000165117824 */ /* 0x000fcc00000e0603 */
[----:B------:R0:W4:Y:S02]  /*4bf0*/  @P1 LDG.E.U16 R87, desc[UR12][R16.64] ;  /* 0x0000000c10571981 */ /* 0x000124000c1e1500 */
[----:B0-----:R-:W-:-:S05]  /*4c00*/  IADD3 R16, P0, PT, R28, R2, RZ ;  /* 0x000000021c107210 */ /* 0x001fca0007f1e0ff */
[----:B------:R-:W-:Y:S01]  /*4c10*/  IMAD.X R17, R29, 0x1, R3, P0 ;  /* 0x000000011d117824 */ /* 0x000fe200000e0603 */
[----:B------:R-:W-:-:S04]  /*4c20*/  IADD3 RZ, P0, PT, R196, R2, RZ ;  /* 0x00000002c4ff7210 */ /* 0x000fc80007f1e0ff */
[----:B------:R0:W2:Y:S01]  /*4c30*/  @P1 LDG.E.U16 R179, desc[UR12][R16.64] ;  /* 0x0000000c10b31981 */ /* 0x0000a2000c1e1500 */
[----:B------:R-:W-:Y:S01]  /*4c40*/  ISETP.GT.AND P1, PT, R0, 0x1a, PT ;  /* 0x0000001a0000780c */ /* 0x000fe20003f24270 */
[----:B0-----:R-:W-:Y:S02]  /*4c50*/  IMAD.IADD R16, R196, 0x1, R2 ;  /* 0x00000001c4107824 */ /* 0x001fe400078e0202 */
[----:B------:R-:W-:Y:S01]  /*4c60*/  IMAD.X R17, R197, 0x1, R3, P0 ;  /* 0x00000001c5117824 */ /* 0x000fe200000e0603 */
[----:B------:R-:W-:-:S09]  /*4c70*/  IADD3 RZ, P0, PT, R198, R2, RZ ;  /* 0x00000002c6ff7210 */ /* 0x000fd20007f1e0ff */
[----:B------:R0:W2:Y:S02]  /*4c80*/  @P1 LDG.E.U16 R27, desc[UR12][R16.64] ;  /* 0x0000000c101b1981 */ /* 0x0000a4000c1e1500 */
[----:B0-----:R-:W-:Y:S02]  /*4c90*/  IMAD.IADD R16, R198, 0x1, R2 ;  /* 0x00000001c6107824 */ /* 0x001fe400078e0202 */
        /* <DEDUP_REMOVED lines=22> */
[----:B------:R-:W-:Y:S02]  /*4e00*/  IMAD.IADD R28, R208, 0x1, R2 ;  /* 0x00000001d01c7824 */ /* 0x000fe400078e0202 */
[----:B------:R-:W-:Y:S01]  /*4e10*/  IMAD.X R29, R209, 0x1, R3, P0 ;  /* 0x00000001d11d7824 */ /* 0x000fe200000e0603 */
[----:B------:R-:W-:Y:S02]  /*4e20*/  IADD3 RZ, P0, PT, R210, R2, RZ ;  /* 0x00000002d2ff7210 */ /* 0x000fe40007f1e0ff */
[----:B0-----:R-:W-:Y:S02]  /*4e30*/  PRMT R17, RZ, 0x7610, R17 ;  /* 0x00007610ff117816 */ /* 0x001fe40000000011 */
[----:B------:R-:W-:-:S05]  /*4e40*/  PRMT R16, RZ, 0x7610, R16 ;  /* 0x00007610ff107816 */ /* 0x000fca0000000010 */
[----:B------:R0:W2:Y:S02]  /*4e50*/  @P1 LDG.E.U16 R17, desc[UR12][R28.64] ;  /* 0x0000000c1c111981 */ /* 0x0000a4000c1e1500 */
[----:B0-----:R-:W-:Y:S02]  /*4e60*/  IMAD.IADD R28, R210, 0x1, R2 ;  /* 0x00000001d21c7824 */ /* 0x001fe400078e0202 */
[----:B------:R-:W-:Y:S01]  /*4e70*/  IMAD.X R29, R211, 0x1, R3, P0 ;  /* 0x00000001d31d7824 */ /* 0x000fe200000e0603 */
[----:B------:R-:W-:-:S04]  /*4e80*/  IADD3 RZ, P0, PT, R212, R2, RZ ;  /* 0x00000002d4ff7210 */ /* 0x000fc80007f1e0ff */
[----:B------:R0:W2:Y:S01]  /*4e90*/  @P1 LDG.E.U16 R16, desc[UR12][R28.64] ;  /* 0x0000000c1c101981 */ /* 0x0000a2000c1e1500 */
[----:B------:R-:W-:Y:S02]  /*4ea0*/  ISETP.GT.AND P1, PT, R0, 0x1e, PT ;  /* 0x0000001e0000780c */ /* 0x000fe40003f24270 */
[----:B------:R-:W-:Y:S01]  /*4eb0*/  PRMT R14, RZ, 0x7610, R14 ;  /* 0x00007610ff0e7816 */ /* 0x000fe2000000000e */
[----:B0-----:R-:W-:Y:S02]  /*4ec0*/  IMAD.IADD R28, R212, 0x1, R2 ;  /* 0x00000001d41c7824 */ /* 0x001fe400078e0202 */
[----:B------:R-:W-:Y:S01]  /*4ed0*/  IMAD.X R29, R213, 0x1, R3, P0 ;  /* 0x00000001d51d7824 */ /* 0x000fe200000e0603 */
[----:B------:R-:W-:-:S07]  /*4ee0*/  IADD3 RZ, P0, PT, R214, R2, RZ ;  /* 0x00000002d6ff7210 */ /* 0x000fce0007f1e0ff */
[----:B------:R0:W2:Y:S02]  /*4ef0*/  @P1 LDG.E.U16 R14, desc[UR12][R28.64] ;  /* 0x0000000c1c0e1981 */ /* 0x0000a4000c1e1500 */
[----:B0-----:R-:W-:Y:S02]  /*4f00*/  IMAD.IADD R28, R214, 0x1, R2 ;  /* 0x00000001d61c7824 */ /* 0x001fe400078e0202 */
[----:B------:R-:W-:Y:S01]  /*4f10*/  IMAD.X R29, R215, 0x1, R3, P0 ;  /* 0x00000001d71d7824 */ /* 0x000fe200000e0603 */
[----:B------:R-:W0:Y:S04]  /*4f20*/  S2R R181, SR_TID.X ;  /* 0x0000000000b57919 */ /* 0x000e280000002100 */
[----:B------:R1:W2:Y:S01]  /*4f30*/  @P1 LDG.E.U16 R13, desc[UR12][R28.64] ;  /* 0x0000000c1c0d1981 */ /* 0x0002a2000c1e1500 */
[----:B------:R-:W-:-:S02]  /*4f40*/  ISETP.GT.AND P1, PT, R0, 0x1f, PT ;  /* 0x0000001f0000780c */ /* 0x000fc40003f24270 */
[CC--:B------:R-:W-:Y:S02]  /*4f50*/  IADD3 RZ, P0, PT, R216.reuse, R2.reuse, RZ ;  /* 0x00000002d8ff7210 */ /* 0x0c0fe40007f1e0ff */
[----:B------:R-:W-:Y:S01]  /*4f60*/  PRMT R177, RZ, 0x7610, R177 ;  /* 0x00007610ffb17816 */ /* 0x000fe200000000b1 */
[----:B------:R-:W0:Y:S01]  /*4f70*/  S2UR UR6, SR_CgaCtaId ;  /* 0x00000000000679c3 */ /* 0x000e220000008800 */
[----:B-1----:R-:W-:Y:S02]  /*4f80*/  IMAD.IADD R28, R216, 0x1, R2 ;  /* 0x00000001d81c7824 */ /* 0x002fe400078e0202 */
[----:B------:R-:W-:Y:S01]  /*4f90*/  IMAD.X R29, R217, 0x1, R3, P0 ;  /* 0x00000001d91d7824 */ /* 0x000fe200000e0603 */
[C---:B------:R-:W-:Y:S01]  /*4fa0*/  IADD3 RZ, P0, PT, R218.reuse, R2, RZ ;  /* 0x00000002daff7210 */ /* 0x040fe20007f1e0ff */
[----:B------:R-:W1:Y:S01]  /*4fb0*/  S2R R100, SR_TID.X ;  /* 0x0000000000647919 */ /* 0x000e620000002100 */
[----:B------:R-:W-:Y:S02]  /*4fc0*/  PRMT R176, RZ, 0x7610, R176 ;  /* 0x00007610ffb07816 */ /* 0x000fe400000000b0 */
[----:B------:R0:W2:Y:S02]  /*4fd0*/  @P1 LDG.E.U16 R177, desc[UR12][R28.64] ;  /* 0x0000000c1cb11981 */ /* 0x0000a4000c1e1500 */
[----:B0-----:R-:W-:-:S02]  /*4fe0*/  IMAD.IADD R28, R218, 0x1, R2 ;  /* 0x00000001da1c7824 */ /* 0x001fc400078e0202 */
[----:B------:R-:W-:Y:S01]  /*4ff0*/  IMAD.X R29, R219, 0x1, R3, P0 ;  /* 0x00000001db1d7824 */ /* 0x000fe200000e0603 */
[----:B------:R-:W-:Y:S04]  /*5000*/  STL.64 [R1+0x250], R196 ;  /* 0x000250c401007387 */ /* 0x000fe80000100a00 */
[----:B------:R0:W2:Y:S04]  /*5010*/  @P1 LDG.E.U16 R176, desc[UR12][R28.64] ;  /* 0x0000000c1cb01981 */ /* 0x0000a8000c1e1500 */
[----:B------:R-:W-:Y:S04]  /*5020*/  STL.64 [R1+0x258], R198 ;  /* 0x000258c601007387 */ /* 0x000fe80000100a00 */
[----:B------:R-:W-:Y:S04]  /*5030*/  STL.64 [R1+0x260], R200 ;  /* 0x000260c801007387 */ /* 0x000fe80000100a00 */
[----:B------:R-:W-:Y:S04]  /*5040*/  STL.64 [R1+0x268], R202 ;  /* 0x000268ca01007387 */ /* 0x000fe80000100a00 */
[----:B------:R-:W-:Y:S04]  /*5050*/  STL.64 [R1+0x270], R204 ;  /* 0x000270cc01007387 */ /* 0x000fe80000100a00 */
[----:B------:R-:W-:Y:S04]  /*5060*/  STL.64 [R1+0x278], R206 ;  /* 0x000278ce01007387 */ /* 0x000fe80000100a00 */
[----:B------:R-:W-:Y:S04]  /*5070*/  STL.64 [R1+0x280], R208 ;  /* 0x000280d001007387 */ /* 0x000fe80000100a00 */
[----:B------:R-:W-:Y:S01]  /*5080*/  STL.64 [R1+0x288], R210 ;  /* 0x000288d201007387 */ /* 0x000fe20000100a00 */
[----:B------:R-:W-:-:S03]  /*5090*/  UMOV UR4, 0x400 ;  /* 0x0000040000047882 */ /* 0x000fc60000000000 */
[----:B------:R-:W-:Y:S01]  /*50a0*/  STL.64 [R1+0x290], R212 ;  /* 0x000290d401007387 */ /* 0x000fe20000100a00 */
[----:B------:R-:W-:-:S03]  /*50b0*/  LOP3.LUT R26, R181, 0x3f, RZ, 0xc0, !PT ;  /* 0x0000003fb51a7812 */ /* 0x000fc600078ec0ff */
[----:B------:R-:W-:Y:S01]  /*50c0*/  STL.64 [R1+0x298], R214 ;  /* 0x000298d601007387 */ /* 0x000fe20000100a00 */
[----:B------:R-:W-:-:S03]  /*50d0*/  ULEA UR4, UR6, UR4, 0x18 ;  /* 0x0000000406047291 */ /* 0x000fc6000f8ec0ff */
[----:B------:R-:W-:Y:S04]  /*50e0*/  STL.64 [R1+0x2a0], R216 ;  /* 0x0002a0d801007387 */ /* 0x000fe80000100a00 */
[----:B------:R-:W2:Y:S04]  /*50f0*/  LDL.LU R195, [R1] ;  /* 0x0000000001c37983 */ /* 0x000ea80000300800 */
[----:B------:R-:W2:Y:S04]  /*5100*/  LDL.LU R194, [R1+0x4] ;  /* 0x0000040001c27983 */ /* 0x000ea80000300800 */
[----:B------:R-:W3:Y:S01]  /*5110*/  LDL.LU R193, [R1+0x8] ;  /* 0x0000080001c17983 */ /* 0x000ee20000300800 */
[----:B------:R-:W-:Y:S01]  /*5120*/  IMAD.SHL.U32 R26, R26, 0x2, RZ ;  /* 0x000000021a1a7824 */ /* 0x000fe200078e00ff */
[----:B------:R-:W-:Y:S06]  /*5130*/  BAR.SYNC.DEFER_BLOCKING 0x0 ;  /* 0x0000000000007b1d */ /* 0x000fec0000010000 */
[----:B------:R-:W4:Y:S04]  /*5140*/  LDL.LU R101, [R1+0xc] ;  /* 0x00000c0001657983 */ /* 0x000f280000300800 */
[----:B------:R-:W4:Y:S04]  /*5150*/  LDL.LU R192, [R1+0x10] ;  /* 0x0000100001c07983 */ /* 0x000f280000300800 */
[----:B------:R1:W-:Y:S02]  /*5160*/  STS.U16 [R26+UR4+0x80], R5 ;  /* 0x000080051a007988 */ /* 0x0003e40008000404 */
[----:B-1----:R-:W-:-:S02]  /*5170*/  LOP3.LUT R5, R100, 0x1f, RZ, 0xc0, !PT ;  /* 0x0000001f64057812 */ /* 0x002fc400078ec0ff */
[----:B------:R-:W4:Y:S04]  /*5180*/  LDL.LU R100, [R1+0x14] ;  /* 0x0000140001647983 */ /* 0x000f280000300800 */
[----:B------:R-:W4:Y:S04]  /*5190*/  LDL.LU R191, [R1+0x18] ;  /* 0x0000180001bf7983 */ /* 0x000f280000300800 */
[----:B------:R-:W4:Y:S04]  /*51a0*/  LDL.LU R190, [R1+0x1c] ;  /* 0x00001c0001be7983 */ /* 0x000f280000300800 */
[----:B------:R-:W4:Y:S04]  /*51b0*/  LDL.LU R187, [R1+0x20] ;  /* 0x0000200001bb7983 */ /* 0x000f280000300800 */
[----:B------:R-:W4:Y:S04]  /*51c0*/  LDL.LU R186, [R1+0x24] ;  /* 0x0000240001ba7983 */ /* 0x000f280000300800 */
[----:B------:R-:W4:Y:S04]  /*51d0*/  LDL.LU R185, [R1+0x28] ;  /* 0x0000280001b97983 */ /* 0x000f280000300800 */
[----:B------:R-:W4:Y:S04]  /*51e0*/  LDL.LU R184, [R1+0x2c] ;  /* 0x00002c0001b87983 */ /* 0x000f280000300800 */
[----:B------:R-:W4:Y:S04]  /*51f0*/  LDL.LU R199, [R1+0x30] ;  /* 0x0000300001c77983 */ /* 0x000f280000300800 */
[----:B------:R-:W4:Y:S01]  /*5200*/  LDL.LU R198, [R1+0x34] ;  /* 0x0000340001c67983 */ /* 0x000f220000300800 */
[----:B--2---:R-:W-:-:S02]  /*5210*/  IMAD.MOV.U32 R196, RZ, RZ, R194 ;  /* 0x000000ffffc47224 */ /* 0x004fc400078e00c2 */
[----:B------:R-:W-:Y:S02]  /*5220*/  IMAD.MOV.U32 R197, RZ, RZ, R195 ;  /* 0x000000ffffc57224 */ /* 0x000fe400078e00c3 */
[----:B---3--:R-:W-:Y:S02]  /*5230*/  IMAD.MOV.U32 R195, RZ, RZ, R193 ;  /* 0x000000ffffc37224 */ /* 0x008fe400078e00c1 */
[----:B----4-:R-:W-:Y:S02]  /*5240*/  IMAD.MOV.U32 R194, RZ, RZ, R101 ;  /* 0x000000ffffc27224 */ /* 0x010fe400078e0065 */
[----:B------:R-:W2:Y:S01]  /*5250*/  LDL.LU R101, [R1+0x38] ;  /* 0x0000380001657983 */ /* 0x000ea20000300800 */
[----:B------:R-:W-:Y:S02]  /*5260*/  IMAD.MOV.U32 R193, RZ, RZ, R192 ;  /* 0x000000ffffc17224 */ /* 0x000fe400078e00c0 */
[----:B------:R-:W-:Y:S02]  /*5270*/  IMAD.MOV.U32 R192, RZ, RZ, R100 ;  /* 0x000000ffffc07224 */ /* 0x000fe400078e0064 */
[----:B------:R-:W3:Y:S01]  /*5280*/  LDL.LU R100, [R1+0x3c] ;  /* 0x00003c0001647983 */ /* 0x000ee20000300800 */
[----:B------:R-:W-:Y:S01]  /*5290*/  ISETP.GE.AND P0, PT, R5, R0, PT ;  /* 0x000000000500720c */ /* 0x000fe20003f06270 */
[----:B------:R-:W-:-:S02]  /*52a0*/  IMAD.MOV.U32 R251, RZ, RZ, R250 ;  /* 0x000000fffffb7224 */ /* 0x000fc400078e00fa */
[----:B------:R-:W4:Y:S01]  /*52b0*/  LDL.LU R5, [R1+0x40] ;  /* 0x0000400001057983 */ /* 0x000f220000300800 */
[----:B------:R-:W-:-:S03]  /*52c0*/  IMAD.MOV.U32 R249, RZ, RZ, R248 ;  /* 0x000000fffff97224 */ /* 0x000fc600078e00f8 */
[----:B------:R-:W4:Y:S01]  /*52d0*/  LDL.LU R204, [R1+0x44] ;  /* 0x0000440001cc7983 */ /* 0x000f220000300800 */
[----:B------:R-:W-:-:S03]  /*52e0*/  IMAD.MOV.U32 R247, RZ, RZ, R246 ;  /* 0x000000fffff77224 */ /* 0x000fc600078e00f6 */
[----:B------:R-:W4:Y:S04]  /*52f0*/  LDL.LU R203, [R1+0x48] ;  /* 0x0000480001cb7983 */ /* 0x000f280000300800 */
[----:B------:R-:W4:Y:S01]  /*5300*/  LDL.LU R201, [R1+0x4c] ;  /* 0x00004c0001c97983 */ /* 0x000f220000300800 */
[----:B------:R-:W-:-:S03]  /*5310*/  IMAD.MOV.U32 R250, RZ, RZ, R199 ;  /* 0x000000fffffa7224 */ /* 0x000fc600078e00c7 */
[----:B------:R-:W4:Y:S01]  /*5320*/  LDL.LU R199, [R1+0x50] ;  /* 0x0000500001c77983 */ /* 0x000f220000300800 */
[----:B------:R-:W-:-:S03]  /*5330*/  IMAD.MOV.U32 R248, RZ, RZ, R198 ;  /* 0x000000fffff87224 */ /* 0x000fc600078e00c6 */
[----:B------:R-:W4:Y:S04]  /*5340*/  LDL.LU R198, [R1+0x54] ;  /* 0x0000540001c67983 */ /* 0x000f280000300800 */
[----:B------:R-:W4:Y:S01]  /*5350*/  LDL.LU R200, [R1+0x58] ;  /* 0x0000580001c87983 */ /* 0x000f220000300800 */
[----:B------:R-:W-:Y:S02]  /*5360*/  IMAD.MOV.U32 R245, RZ, RZ, R244 ;  /* 0x000000fffff57224 */ /* 0x000fe400078e00f4 */
[----:B--2---:R-:W-:Y:S02]  /*5370*/  IMAD.MOV.U32 R246, RZ, RZ, R101 ;  /* 0x000000fffff67224 */ /* 0x004fe400078e0065 */
[----:B------:R-:W2:Y:S04]  /*5380*/  LDL.LU R101, [R1+0x5c] ;  /* 0x00005c0001657983 */ /* 0x000ea80000300800 */
[----:B------:R-:W2:Y:S01]  /*5390*/  LDL.LU R202, [R1+0x60] ;  /* 0x0000600001ca7983 */ /* 0x000ea20000300800 */
[----:B---3--:R-:W-:-:S03]  /*53a0*/  IMAD.MOV.U32 R244, RZ, RZ, R100 ;  /* 0x000000fffff47224 */ /* 0x008fc600078e0064 */
[----:B------:R-:W3:Y:S01]  /*53b0*/  LDL.LU R100, [R1+0x64] ;  /* 0x0000640001647983 */ /* 0x000ee20000300800 */
[----:B------:R-:W-:Y:S02]  /*53c0*/  IMAD.MOV.U32 R241, RZ, RZ, R240 ;  /* 0x000000fffff17224 */ /* 0x000fe400078e00f0 */
[----:B------:R-:W-:Y:S01]  /*53d0*/  IMAD.MOV.U32 R237, RZ, RZ, R236 ;  /* 0x000000ffffed7224 */ /* 0x000fe200078e00ec */
[----:B------:R-:W3:Y:S01]  /*53e0*/  LDL.LU R205, [R1+0x68] ;  /* 0x0000680001cd7983 */ /* 0x000ee20000300800 */
[----:B----4-:R-:W-:-:S03]  /*53f0*/  IMAD.MOV.U32 R240, RZ, RZ, R204 ;  /* 0x000000fffff07224 */ /* 0x010fc600078e00cc */
[----:B------:R-:W4:Y:S04]  /*5400*/  LDL.LU R204, [R1+0x6c] ;  /* 0x00006c0001cc7983 */ /* 0x000f280000300800 */
[----:B------:R-:W4:Y:S01]  /*5410*/  LDL.LU R206, [R1+0x1f8] ;  /* 0x0001f80001ce7983 */ /* 0x000f220000300800 */
[----:B------:R-:W-:Y:S01]  /*5420*/  IMAD.MOV.U32 R236, RZ, RZ, R201 ;  /* 0x000000ffffec7224 */ /* 0x000fe200078e00c9 */
[C---:B------:R-:W-:Y:S01]  /*5430*/  LOP3.LUT R183, R26.reuse, 0x10, RZ, 0x3c, !PT ;  /* 0x000000101ab77812 */ /* 0x040fe200078e3cff */
[----:B------:R-:W-:Y:S02]  /*5440*/  IMAD.MOV.U32 R243, RZ, RZ, R242 ;  /* 0x000000fffff37224 */ /* 0x000fe400078e00f2 */
[----:B------:R-:W-:Y:S01]  /*5450*/  IMAD.MOV.U32 R242, RZ, RZ, R5 ;  /* 0x000000fffff27224 */ /* 0x000fe200078e0005 */
[----:B------:R-:W-:Y:S01]  /*5460*/  LOP3.LUT R5, R26, 0x20, RZ, 0x3c, !PT ;  /* 0x000000201a057812 */ /* 0x000fe200078e3cff */
[----:B------:R-:W-:Y:S01]  /*5470*/  IMAD.MOV.U32 R239, RZ, RZ, R238 ;  /* 0x000000ffffef7224 */ /* 0x000fe200078e00ee */
[----:B------:R-:W-:Y:S01]  /*5480*/  STS.U16 [R26+UR4], R180 ;  /* 0x000000b41a007988 */ /* 0x000fe20008000404 */
[----:B------:R-:W-:-:S02]  /*5490*/  IMAD.MOV.U32 R238, RZ, RZ, R203 ;  /* 0x000000ffffee7224 */ /* 0x000fc400078e00cb */
[----:B------:R-:W-:Y:S01]  /*54a0*/  IMAD.MOV.U32 R201, RZ, RZ, R200 ;  /* 0x000000ffffc97224 */ /* 0x000fe200078e00c8 */
[----:B------:R-:W-:Y:S04]  /*54b0*/  STS.U16 [R26+UR4+0x800], R33 ;  /* 0x000800211a007988 */ /* 0x000fe80008000404 */
        /* <DEDUP_REMOVED lines=11> */
[----:B------:R1:W-:Y:S04]  /*5570*/  STS.U16 [R183+UR4+0x1900], R12 ;  /* 0x0019000cb7007988 */ /* 0x0003e80008000404 */
[----:B------:R0:W-:Y:S04]  /*5580*/  STS.U16 [R183+UR4+0x1980], R82 ;  /* 0x00198052b7007988 */ /* 0x0001e80008000404 */
[----:B------:R0:W-:Y:S01]  /*5590*/  STS.U16 [R5+UR4+0x1280], R83 ;  /* 0x0012805305007988 */ /* 0x0001e20008000404 */
[----:B------:R-:W-:-:S02]  /*55a0*/  LOP3.LUT R235, R235, R234, RZ, 0x3c, !PT ;  /* 0x000000eaebeb7212 */ /* 0x000fc400078e3cff */
[----:B-1----:R-:W-:Y:S02]  /*55b0*/  LOP3.LUT R12, R181, 0x1f, RZ, 0xc0, !PT ;  /* 0x0000001fb50c7812 */ /* 0x002fe400078ec0ff */
[----:B------:R-:W-:-:S03]  /*55c0*/  LOP3.LUT R234, R235, R234, RZ, 0x3c, !PT ;  /* 0x000000eaebea7212 */ /* 0x000fc600078e3cff */
[----:B------:R-:W-:Y:S01]  /*55d0*/  IMAD R12, R12, UR9, RZ ;  /* 0x000000090c0c7c24 */ /* 0x000fe2000f8e02ff */
[----:B------:R-:W-:Y:S02]  /*55e0*/  LOP3.LUT R235, R235, R234, RZ, 0x3c, !PT ;  /* 0x000000eaebeb7212 */ /* 0x000fe400078e3cff */
[----:B------:R-:W-:Y:S01]  /*55f0*/  PRMT R180, RZ, 0x7610, R180 ;  /* 0x00007610ffb47816 */ /* 0x000fe200000000b4 */
[----:B0-----:R-:W-:Y:S01]  /*5600*/  IMAD.WIDE R28, R12, 0x2, R234 ;  /* 0x000000020c1c7825 */ /* 0x001fe200078e02ea */
[----:B------:R-:W-:-:S04]  /*5610*/  PRMT R181, RZ, 0x7610, R181 ;  /* 0x00007610ffb57816 */ /* 0x000fc800000000b5 */
[----:B------:R0:W4:Y:S01]  /*5620*/  @!P0 LDG.E.U16 R180, desc[UR12][R28.64] ;  /* 0x0000000c1cb48981 */ /* 0x000122000c1e1500 */
[----:B------:R-:W-:Y:S02]  /*5630*/  PRMT R183, RZ, 0x7610, R183 ;  /* 0x00007610ffb77816 */ /* 0x000fe400000000b7 */
[-C--:B------:R-:W-:Y:S01]  /*5640*/  LOP3.LUT R227, R227, R226.reuse, RZ, 0x3c, !PT ;  /* 0x000000e2e3e37212 */ /* 0x080fe200078e3cff */
[----:B--2---:R-:W-:Y:S02]  /*5650*/  IMAD.MOV.U32 R200, RZ, RZ, R101 ;  /* 0x000000ffffc87224 */ /* 0x004fe400078e0065 */
[----:B------:R-:W2:Y:S01]  /*5660*/  LDL.LU R101, [R1+0x1fc] ;  /* 0x0001fc0001657983 */ /* 0x000ea20000300800 */
[----:B------:R-:W-:Y:S02]  /*5670*/  IMAD.MOV.U32 R203, RZ, RZ, R202 ;  /* 0x000000ffffcb7224 */ /* 0x000fe400078e00ca */
[----:B---3--:R-:W-:Y:S02]  /*5680*/  IMAD.MOV.U32 R202, RZ, RZ, R100 ;  /* 0x000000ffffca7224 */ /* 0x008fe400078e0064 */
[----:B------:R-:W3:Y:S04]  /*5690*/  LDL.LU R100, [R1+0x200] ;  /* 0x0002000001647983 */ /* 0x000ee80000300800 */
[----:B------:R-:W2:Y:S01]  /*56a0*/  LDL.LU R83, [R1+0x204] ;  /* 0x0002040001537983 */ /* 0x000ea20000300800 */
[----:B0-----:R-:W-:Y:S01]  /*56b0*/  IMAD.WIDE R28, R12, 0x2, R232 ;  /* 0x000000020c1c7825 */ /* 0x001fe200078e02e8 */
[----:B------:R-:W-:-:S02]  /*56c0*/  LOP3.LUT R226, R227, R226, RZ, 0x3c, !PT ;  /* 0x000000e2e3e27212 */ /* 0x000fc400078e3cff */
[----:B------:R-:W-:Y:S02]  /*56d0*/  PRMT R173, RZ, 0x7610, R173 ;  /* 0x00007610ffad7816 */ /* 0x000fe400000000ad */
[----:B------:R-:W-:Y:S01]  /*56e0*/  LOP3.LUT R225, R225, R224, RZ, 0x3c, !PT ;  /* 0x000000e0e1e17212 */ /* 0x000fe200078e3cff */
[----:B------:R0:W2:Y:S01]  /*56f0*/  @!P0 LDG.E.U16 R181, desc[UR12][R28.64] ;  /* 0x0000000c1cb58981 */ /* 0x0000a2000c1e1500 */
[----:B------:R-:W-:Y:S02]  /*5700*/  LOP3.LUT R227, R227, R226, RZ, 0x3c, !PT ;  /* 0x000000e2e3e37212 */ /* 0x000fe400078e3cff */
[----:B------:R-:W-:Y:S02]  /*5710*/  PRMT R252, RZ, 0x7610, R252 ;  /* 0x00007610fffc7816 */ /* 0x000fe400000000fc */
[----:B------:R-:W-:Y:S02]  /*5720*/  PRMT R189, RZ, 0x7610, R189 ;  /* 0x00007610ffbd7816 */ /* 0x000fe400000000bd */
[----:B------:R-:W-:Y:S01]  /*5730*/  LOP3.LUT R221, R221, R220, RZ, 0x3c, !PT ;  /* 0x000000dcdddd7212 */ /* 0x000fe200078e3cff */
[----:B------:R-:W-:Y:S01]  /*5740*/  IMAD.MOV.U32 R223, RZ, RZ, R222 ;  /* 0x000000ffffdf7224 */ /* 0x000fe200078e00de */
[----:B------:R-:W-:Y:S01]  /*5750*/  PRMT R175, RZ, 0x7610, R175 ;  /* 0x00007610ffaf7816 */ /* 0x000fe200000000af */
[----:B0-----:R-:W-:Y:S01]  /*5760*/  IMAD.WIDE R28, R12, 0x2, R230 ;  /* 0x000000020c1c7825 */ /* 0x001fe200078e02e6 */
[----:B------:R-:W-:-:S02]  /*5770*/  LOP3.LUT R224, R225, R224, RZ, 0x3c, !PT ;  /* 0x000000e0e1e07212 */ /* 0x000fc400078e3cff */
[----:B------:R-:W-:Y:S02]  /*5780*/  PRMT R178, RZ, 0x7610, R178 ;  /* 0x00007610ffb27816 */ /* 0x000fe400000000b2 */
[----:B------:R-:W-:Y:S01]  /*5790*/  PRMT R171, RZ, 0x7610, R171 ;  /* 0x00007610ffab7816 */ /* 0x000fe200000000ab */
[----:B------:R0:W2:Y:S01]  /*57a0*/  @!P0 LDG.E.U16 R183, desc[UR12][R28.64] ;  /* 0x0000000c1cb78981 */ /* 0x0000a2000c1e1500 */
[----:B------:R-:W-:Y:S02]  /*57b0*/  LOP3.LUT R225, R225, R224, RZ, 0x3c, !PT ;  /* 0x000000e0e1e17212 */ /* 0x000fe400078e3cff */
[----:B------:R-:W-:Y:S02]  /*57c0*/  PRMT R174, RZ, 0x7610, R174 ;  /* 0x00007610ffae7816 */ /* 0x000fe400000000ae */
[----:B------:R-:W-:Y:S02]  /*57d0*/  PRMT R172, RZ, 0x7610, R172 ;  /* 0x00007610ffac7816 */ /* 0x000fe400000000ac */
[----:B------:R-:W-:-:S02]  /*57e0*/  PRMT R170, RZ, 0x7610, R170 ;  /* 0x00007610ffaa7816 */ /* 0x000fc400000000aa */
[----:B------:R-:W-:Y:S01]  /*57f0*/  PRMT R169, RZ, 0x7610, R169 ;  /* 0x00007610ffa97816 */ /* 0x000fe200000000a9 */
[C---:B0-----:R-:W-:Y:S01]  /*5800*/  IMAD.WIDE R28, R12.reuse, 0x2, R228 ;  /* 0x000000020c1c7825 */ /* 0x041fe200078e02e4 */
[----:B------:R-:W-:Y:S02]  /*5810*/  PRMT R32, RZ, 0x7610, R32 ;  /* 0x00007610ff207816 */ /* 0x000fe40000000020 */
[----:B------:R-:W-:Y:S02]  /*5820*/  PRMT R168, RZ, 0x7610, R168 ;  /* 0x00007610ffa87816 */ /* 0x000fe400000000a8 */
[----:B------:R-:W-:Y:S01]  /*5830*/  PRMT R82, RZ, 0x7610, R82 ;  /* 0x00007610ff527816 */ /* 0x000fe20000000052 */
[----:B------:R0:W2:Y:S01]  /*5840*/  @!P0 LDG.E.U16 R173, desc[UR12][R28.64] ;  /* 0x0000000c1cad8981 */ /* 0x0000a2000c1e1500 */
[----:B------:R-:W-:Y:S01]  /*5850*/  IMAD.MOV.U32 R222, RZ, RZ, R182 ;  /* 0x000000ffffde7224 */ /* 0x000fe200078e00b6 */
[----:B------:R-:W-:Y:S02]  /*5860*/  PRMT R33, RZ, 0x7610, R33 ;  /* 0x00007610ff217816 */ /* 0x000fe40000000021 */
[----:B------:R-:W-:Y:S01]  /*5870*/  PRMT R34, RZ, 0x7610, R34 ;  /* 0x00007610ff227816 */ /* 0x000fe20000000022 */
[----:B------:R1:W-:Y:S04]  /*5880*/  STS.U16 [R5+UR4+0x200], R35 ;  /* 0x0002002305007988 */ /* 0x0003e80008000404 */
[----:B------:R1:W-:Y:S01]  /*5890*/  STS.U16 [R5+UR4+0x280], R80 ;  /* 0x0002805005007988 */ /* 0x0003e20008000404 */
[----:B0-----:R-:W-:Y:S01]  /*58a0*/  IMAD.WIDE R28, R12, 0x2, R226 ;  /* 0x000000020c1c7825 */ /* 0x001fe200078e02e2 */
[----:B------:R-:W-:-:S02]  /*58b0*/  LOP3.LUT R220, R221, R220, RZ, 0x3c, !PT ;  /* 0x000000dcdddc7212 */ /* 0x000fc400078e3cff */
[----:B------:R0:W-:Y:S04]  /*58c0*/  STS.U16 [R5+UR4+0xa00], R81 ;  /* 0x000a005105007988 */ /* 0x0001e80008000404 */
[----:B------:R0:W3:Y:S01]  /*58d0*/  @!P0 LDG.E.U16 R252, desc[UR12][R28.64] ;  /* 0x0000000c1cfc8981 */ /* 0x0000e2000c1e1500 */
[----:B------:R-:W-:Y:S02]  /*58e0*/  PRMT R182, RZ, 0x7610, R182 ;  /* 0x00007610ffb67816 */ /* 0x000fe400000000b6 */
[----:B------:R-:W-:Y:S01]  /*58f0*/  LOP3.LUT R221, R221, R220, RZ, 0x3c, !PT ;  /* 0x000000dcdddd7212 */ /* 0x000fe200078e3cff */
[----:B------:R1:W-:Y:S04]  /*5900*/  STS.U16 [R5+UR4+0xa80], R31 ;  /* 0x000a801f05007988 */ /* 0x0003e80008000404 */
[----:B------:R1:W-:Y:S01]  /*5910*/  STS.U16 [R5+UR4+0x1200], R30 ;  /* 0x0012001e05007988 */ /* 0x0003e20008000404 */
[----:B0-----:R-:W-:-:S03]  /*5920*/  IMAD.WIDE R28, R12, 0x2, R224 ;  /* 0x000000020c1c7825 */ /* 0x001fc600078e02e0 */
[----:B------:R-:W3:Y:S04]  /*5930*/  LDL.LU R211, [R1+0x208] ;  /* 0x0002080001d37983 */ /* 0x000ee80000300800 */
[----:B------:R0:W3:Y:S01]  /*5940*/  @!P0 LDG.E.U16 R189, desc[UR12][R28.64] ;  /* 0x0000000c1cbd8981 */ /* 0x0000e2000c1e1500 */
[----:B-1----:R-:W-:Y:S02]  /*5950*/  PRMT R35, RZ, 0x7610, R35 ;  /* 0x00007610ff237816 */ /* 0x002fe40000000023 */
[----:B------:R-:W-:Y:S01]  /*5960*/  PRMT R80, RZ, 0x7610, R80 ;  /* 0x00007610ff507816 */ /* 0x000fe20000000050 */
[C---:B------:R-:W-:Y:S01]  /*5970*/  IMAD.WIDE R208, R12.reuse, 0x2, R202 ;  /* 0x000000020cd07825 */ /* 0x040fe200078e02ca */
[----:B------:R-:W-:Y:S01]  /*5980*/  PRMT R81, RZ, 0x7610, R81 ;  /* 0x00007610ff517816 */ /* 0x000fe20000000051 */
[----:B------:R-:W3:Y:S02]  /*5990*/  LDL.LU R210, [R1+0x20c] ;  /* 0x00020c0001d27983 */ /* 0x000ee40000300800 */
[----:B0-----:R-:W-:Y:S01]  /*59a0*/  IMAD.WIDE R28, R12, 0x2, R222 ;  /* 0x000000020c1c7825 */ /* 0x001fe200078e02de */
[----:B------:R-:W-:Y:S01]  /*59b0*/  PRMT R31, RZ, 0x7610, R31 ;  /* 0x00007610ff1f7816 */ /* 0x000fe2000000001f */
[----:B------:R-:W3:Y:S04]  /*59c0*/  LDL.LU R213, [R1+0x210] ;  /* 0x0002100001d57983 */ /* 0x000ee80000300800 */
[----:B------:R0:W3:Y:S01]  /*59d0*/  @!P0 LDG.E.U16 R182, desc[UR12][R28.64] ;  /* 0x0000000c1cb68981 */ /* 0x0000e2000c1e1500 */
[----:B------:R-:W-:Y:S01]  /*59e0*/  PRMT R30, RZ, 0x7610, R30 ;  /* 0x00007610ff1e7816 */ /* 0x000fe2000000001e */
[----:B----4-:R-:W-:-:S02]  /*59f0*/  IMAD.MOV.U32 R207, RZ, RZ, R206 ;  /* 0x000000ffffcf7224 */ /* 0x010fc400078e00ce */
[----:B------:R-:W4:Y:S04]  /*5a00*/  LDL.LU R212, [R1+0x214] ;  /* 0x0002140001d47983 */ /* 0x000f280000300800 */
[----:B------:R-:W3:Y:S01]  /*5a10*/  LDL.LU R214, [R1+0x218] ;  /* 0x0002180001d67983 */ /* 0x000ee20000300800 */
[----:B0-----:R-:W-:-:S05]  /*5a20*/  IMAD.WIDE R28, R12, 0x2, R220 ;  /* 0x000000020c1c7825 */ /* 0x001fca00078e02dc */
[----:B------:R0:W4:Y:S02]  /*5a30*/  @!P0 LDG.E.U16 R175, desc[UR12][R28.64] ;  /* 0x0000000c1caf8981 */ /* 0x000124000c1e1500 */
        /* <DEDUP_REMOVED lines=31> */
[----:B------:R0:W4:Y:S01]  /*5c30*/  @!P0 LDG.E.U16 R30, desc[UR12][R28.64] ;  /* 0x0000000c1c1e8981 */ /* 0x000122000c1e1500 */
[----:B--2---:R-:W-:-:S03]  /*5c40*/  IMAD.MOV.U32 R206, RZ, RZ, R101 ;  /* 0x000000ffffce7224 */ /* 0x004fc600078e0065 */
[----:B------:R1:W-:Y:S04]  /*5c50*/  STS.U16 [R5+UR4+0x1a00], R27 ;  /* 0x001a001b05007988 */ /* 0x0003e80008000404 */
[----:B------:R-:W2:Y:S01]  /*5c60*/  LDL.LU R101, [R1+0x21c] ;  /* 0x00021c0001657983 */ /* 0x000ea20000300800 */
[----:B0-----:R-:W-:Y:S02]  /*5c70*/  PRMT R29, RZ, 0x7610, R29 ;  /* 0x00007610ff1d7816 */ /* 0x001fe4000000001d */
[----:B------:R-:W-:-:S04]  /*5c80*/  PRMT R28, RZ, 0x7610, R28 ;  /* 0x00007610ff1c7816 */ /* 0x000fc8000000001c */
[----:B------:R0:W2:Y:S01]  /*5c90*/  @!P0 LDG.E.U16 R29, desc[UR12][R208.64] ;  /* 0x0000000cd01d8981 */ /* 0x0000a2000c1e1500 */
[----:B-1----:R-:W-:Y:S01]  /*5ca0*/  PRMT R27, RZ, 0x7610, R27 ;  /* 0x00007610ff1b7816 */ /* 0x002fe2000000001b */
[----:B0-----:R-:W-:-:S05]  /*5cb0*/  IMAD.WIDE R208, R12, 0x2, R204 ;  /* 0x000000020cd07825 */ /* 0x001fca00078e02cc */
[----:B------:R0:W2:Y:S02]  /*5cc0*/  @!P0 LDG.E.U16 R28, desc[UR12][R208.64] ;  /* 0x0000000cd01c8981 */ /* 0x0000a4000c1e1500 */
[----:B0-----:R-:W-:-:S05]  /*5cd0*/  IMAD.WIDE R208, R12, 0x2, R206 ;  /* 0x000000020cd07825 */ /* 0x001fca00078e02ce */
[----:B------:R3:W2:Y:S02]  /*5ce0*/  @!P0 LDG.E.U16 R27, desc[UR12][R208.64] ;  /* 0x0000000cd01b8981 */ /* 0x0006a4000c1e1500 */
[----:B---3--:R-:W-:Y:S02]  /*5cf0*/  IMAD.MOV.U32 R209, RZ, RZ, R100 ;  /* 0x000000ffffd17224 */ /* 0x008fe400078e0064 */
[----:B------:R-:W-:Y:S01]  /*5d00*/  IMAD.MOV.U32 R208, RZ, RZ, R83 ;  /* 0x000000ffffd07224 */ /* 0x000fe200078e0053 */
[----:B------:R-:W3:Y:S04]  /*5d10*/  LDL.LU R100, [R1+0x220] ;  /* 0x0002200001647983 */ /* 0x000ee80000300800 */
[----:B------:R-:W3:Y:S04]  /*5d20*/  LDL.LU R83, [R1+0x224] ;  /* 0x0002240001537983 */ /* 0x000ee80000300800 */
[----:B------:R0:W-:Y:S01]  /*5d30*/  STS.U16 [R5+UR4+0x1a80], R6 ;  /* 0x001a800605007988 */ /* 0x0001e20008000404 */
[----:B------:R-:W-:Y:S01]  /*5d40*/  IMAD.WIDE R216, R12, 0x2, R208 ;  /* 0x000000020cd87825 */ /* 0x000fe200078e02d0 */
[----:B0-----:R-:W-:-:S05]  /*5d50*/  LOP3.LUT R6, R26, 0x30, RZ, 0x3c, !PT ;  /* 0x000000301a067812 */ /* 0x001fca00078e3cff */
[----:B------:R0:W-:Y:S04]  /*5d60*/  STS.U16 [R6+UR4+0x380], R7 ;  /* 0x0003800706007988 */ /* 0x0001e80008000404 */
[----:B------:R1:W-:Y:S01]  /*5d70*/  STS.U16 [R6+UR4+0xb00], R8 ;  /* 0x000b000806007988 */ /* 0x0003e20008000404 */
[----:B0-----:R-:W-:Y:S02]  /*5d80*/  PRMT R7, RZ, 0x7610, R7 ;  /* 0x00007610ff077816 */ /* 0x001fe40000000007 */
[----:B-1----:R-:W-:-:S04]  /*5d90*/  PRMT R8, RZ, 0x7610, R8 ;  /* 0x00007610ff087816 */ /* 0x002fc80000000008 */
[----:B------:R0:W3:Y:S01]  /*5da0*/  @!P0 LDG.E.U16 R7, desc[UR12][R216.64] ;  /* 0x0000000cd8078981 */ /* 0x0000e2000c1e1500 */
[----:B------:R-:W-:-:S03]  /*5db0*/  IMAD.MOV.U32 R215, RZ, RZ, R214 ;  /* 0x000000ffffd77224 */ /* 0x000fc600078e00d6 */
[----:B------:R1:W-:Y:S01]  /*5dc0*/  STS.U16 [R6+UR4+0xb80], R9 ;  /* 0x000b800906007988 */ /* 0x0003e20008000404 */
[----:B0-----:R-:W-:Y:S01]  /*5dd0*/  IMAD.WIDE R216, R12, 0x2, R210 ;  /* 0x000000020cd87825 */ /* 0x001fe200078e02d2 */
[----:B-1----:R-:W-:-:S04]  /*5de0*/  PRMT R9, RZ, 0x7610, R9 ;  /* 0x00007610ff097816 */ /* 0x002fc80000000009 */
[----:B------:R4:W3:Y:S04]  /*5df0*/  @!P0 LDG.E.U16 R8, desc[UR12][R216.64] ;  /* 0x0000000cd8088981 */ /* 0x0008e8000c1e1500 */
[----:B------:R0:W-:Y:S01]  /*5e00*/  STS.U16 [R6+UR4+0x1300], R10 ;  /* 0x0013000a06007988 */ /* 0x0001e20008000404 */
[----:B----4-:R-:W-:Y:S01]  /*5e10*/  IMAD.WIDE R216, R12, 0x2, R212 ;  /* 0x000000020cd87825 */ /* 0x010fe200078e02d4 */
[----:B0-----:R-:W-:-:S04]  /*5e20*/  PRMT R10, RZ, 0x7610, R10 ;  /* 0x00007610ff0a7816 */ /* 0x001fc8000000000a */
[----:B------:R0:W4:Y:S04]  /*5e30*/  @!P0 LDG.E.U16 R9, desc[UR12][R216.64] ;  /* 0x0000000cd8098981 */ /* 0x000128000c1e1500 */
[----:B------:R1:W-:Y:S02]  /*5e40*/  STS.U16 [R6+UR4+0x300], R11 ;  /* 0x0003000b06007988 */ /* 0x0003e40008000404 */
[----:B-1----:R-:W-:Y:S02]  /*5e50*/  PRMT R11, RZ, 0x7610, R11 ;  /* 0x00007610ff0b7816 */ /* 0x002fe4000000000b */
[----:B------:R-:W-:Y:S01]  /*5e60*/  STS.U16 [R6+UR4+0x1380], R4 ;  /* 0x0013800406007988 */ /* 0x000fe20008000404 */
[----:B------:R-:W-:-:S03]  /*5e70*/  LOP3.LUT R26, R26, 0x40, RZ, 0x3c, !PT ;  /* 0x000000401a1a7812 */ /* 0x000fc600078e3cff */
[----:B------:R-:W-:Y:S04]  /*5e80*/  STS.U16 [R6+UR4+0x1b00], R19 ;  /* 0x001b001306007988 */ /* 0x000fe80008000404 */
[----:B------:R-:W-:Y:S04]  /*5e90*/  STS.U16 [R6+UR4+0x1b80], R25 ;  /* 0x001b801906007988 */ /* 0x000fe80008000404 */
[----:B------:R1:W-:Y:S04]  /*5ea0*/  STS.U16 [R26+UR4+0x400], R103 ;  /* 0x000400671a007988 */ /* 0x0003e80008000404 */
[----:B------:R0:W-:Y:S04]  /*5eb0*/  STS.U16 [R26+UR4+0x480], R96 ;  /* 0x000480601a007988 */ /* 0x0001e80008000404 */
[----:B------:R-:W-:Y:S04]  /*5ec0*/  STS.U16 [R26+UR4+0xc00], R24 ;  /* 0x000c00181a007988 */ /* 0x000fe80008000404 */
[----:B------:R-:W-:Y:S04]  /*5ed0*/  STS.U16 [R26+UR4+0xc80], R23 ;  /* 0x000c80171a007988 */ /* 0x000fe80008000404 */
[----:B------:R-:W-:Y:S04]  /*5ee0*/  STS.U16 [R26+UR4+0x1400], R22 ;  /* 0x001400161a007988 */ /* 0x000fe80008000404 */
[----:B------:R-:W-:Y:S04]  /*5ef0*/  STS.U16 [R26+UR4+0x1480], R21 ;  /* 0x001480151a007988 */ /* 0x000fe80008000404 */
[----:B------:R-:W-:Y:S04]  /*5f00*/  STS.U16 [R26+UR4+0x1c00], R20 ;  /* 0x001c00141a007988 */ /* 0x000fe80008000404 */
[----:B------:R-:W-:Y:S01]  /*5f10*/  STS.U16 [R26+UR4+0x1c80], R18 ;  /* 0x001c80121a007988 */ /* 0x000fe20008000404 */
[----:B--2---:R-:W-:-:S04]  /*5f20*/  IMAD.MOV.U32 R214, RZ, RZ, R101 ;  /* 0x000000ffffd67224 */ /* 0x004fc800078e0065 */
[----:B0-----:R-:W-:-:S05]  /*5f30*/  IMAD.WIDE R216, R12, 0x2, R214 ;  /* 0x000000020cd87825 */ /* 0x001fca00078e02d6 */
[----:B------:R3:W2:Y:S02]  /*5f40*/  @!P0 LDG.E.U16 R10, desc[UR12][R216.64] ;  /* 0x0000000cd80a8981 */ /* 0x0006a4000c1e1500 */
[----:B---3--:R-:W-:Y:S02]  /*5f50*/  IMAD.MOV.U32 R217, RZ, RZ, R100 ;  /* 0x000000ffffd97224 */ /* 0x008fe400078e0064 */
[----:B------:R-:W-:-:S04]  /*5f60*/  IMAD.MOV.U32 R216, RZ, RZ, R83 ;  /* 0x000000ffffd87224 */ /* 0x000fc800078e0053 */
[----:B------:R-:W-:-:S05]  /*5f70*/  IMAD.WIDE R100, R12, 0x2, R216 ;  /* 0x000000020c647825 */ /* 0x000fca00078e02d8 */
[----:B------:R-:W3:Y:S01]  /*5f80*/  @!P0 LDG.E.U16 R11, desc[UR12][R100.64] ;  /* 0x0000000c640b8981 */ /* 0x000ee2000c1e1500 */
[----:B------:R-:W0:Y:S03]  /*5f90*/  S2R R83, SR_TID.X ;  /* 0x0000000000537919 */ /* 0x000e260000002100 */
[----:B------:R-:W2:Y:S04]  /*5fa0*/  LDL.LU.64 R100, [R1+0x2f0] ;  /* 0x0002f00001647983 */ /* 0x000ea80000300a00 */
[----:B-1----:R-:W2:Y:S04]  /*5fb0*/  LDL.LU R103, [R1+0x2e8] ;  /* 0x0002e80001677983 */ /* 0x002ea80000300800 */
[----:B------:R-:W2:Y:S01]  /*5fc0*/  LDL.LU R96, [R1+0x2e4] ;  /* 0x0002e40001607983 */ /* 0x000ea20000300800 */
[----:B0-----:R-:W-:-:S05]  /*5fd0*/  LOP3.LUT R12, R83, 0x3f, RZ, 0xc0, !PT ;  /* 0x0000003f530c7812 */ /* 0x001fca00078ec0ff */
[----:B------:R-:W-:-:S05]  /*5fe0*/  IMAD.SHL.U32 R12, R12, 0x2, RZ ;  /* 0x000000020c0c7824 */ /* 0x000fca00078e00ff */
[----:B------:R-:W-:-:S05]  /*5ff0*/  LOP3.LUT R4, R12, 0x50, RZ, 0x3c, !PT ;  /* 0x000000500c047812 */ /* 0x000fca00078e3cff */
[----:B------:R0:W-:Y:S04]  /*6000*/  STS.U16 [R4+UR4+0x500], R97 ;  /* 0x0005006104007988 */ /* 0x0001e80008000404 */
[----:B------:R1:W-:Y:S04]  /*6010*/  STS.U16 [R4+UR4+0x580], R98 ;  /* 0x0005806204007988 */ /* 0x0003e80008000404 */
[----:B------:R-:W-:Y:S04]  /*6020*/  STS.U16 [R4+UR4+0xd00], R99 ;  /* 0x000d006304007988 */ /* 0x000fe80008000404 */
[----:B------:R-:W-:Y:S04]  /*6030*/  STS.U16 [R4+UR4+0xd80], R92 ;  /* 0x000d805c04007988 */ /* 0x000fe80008000404 */
[----:B------:R-:W-:Y:S04]  /*6040*/  STS.U16 [R4+UR4+0x1500], R93 ;  /* 0x0015005d04007988 */ /* 0x000fe80008000404 */
[----:B------:R-:W-:Y:S04]  /*6050*/  STS.U16 [R4+UR4+0x1580], R94 ;  /* 0x0015805e04007988 */ /* 0x000fe80008000404 */
[----:B------:R-:W-:Y:S04]  /*6060*/  STS.U16 [R4+UR4+0x1d00], R17 ;  /* 0x001d001104007988 */ /* 0x000fe80008000404 */
[----:B------:R4:W-:Y:S04]  /*6070*/  STS.U16 [R4+UR4+0x1d80], R16 ;  /* 0x001d801004007988 */ /* 0x0009e80008000404 */
[----:B0-----:R-:W3:Y:S04]  /*6080*/  LDL.LU R97, [R1+0x2e0] ;  /* 0x0002e00001617983 */ /* 0x001ee80000300800 */
[----:B-1----:R-:W3:Y:S01]  /*6090*/  LDL.LU R98, [R1+0x2dc] ;  /* 0x0002dc0001627983 */ /* 0x002ee20000300800 */
[----:B----4-:R-:W-:-:S03]  /*60a0*/  LOP3.LUT R4, R12, 0x60, RZ, 0x3c, !PT ;  /* 0x000000600c047812 */ /* 0x010fc600078e3cff */
[----:B------:R-:W4:Y:S04]  /*60b0*/  LDL.LU R99, [R1+0x2d8] ;  /* 0x0002d80001637983 */ /* 0x000f280000300800 */
[----:B------:R0:W-:Y:S04]  /*60c0*/  STS.U16 [R4+UR4+0x1e00], R14 ;  /* 0x001e000e04007988 */ /* 0x0001e80008000404 */
[----:B------:R-:W-:Y:S04]  /*60d0*/  STS.U16 [R4+UR4+0x600], R95 ;  /* 0x0006005f04007988 */ /* 0x000fe80008000404 */
[----:B------:R-:W-:Y:S01]  /*60e0*/  STS.U16 [R4+UR4+0x680], R88 ;  /* 0x0006805804007988 */ /* 0x000fe20008000404 */
[----:B0-----:R-:W-:-:S03]  /*60f0*/  IMAD.SHL.U32 R14, R83, 0x8, RZ ;  /* 0x00000008530e7824 */ /* 0x001fc600078e00ff */
[----:B------:R-:W-:Y:S04]  /*6100*/  STS.U16 [R4+UR4+0xe00], R89 ;  /* 0x000e005904007988 */ /* 0x000fe80008000404 */
[----:B------:R-:W-:Y:S01]  /*6110*/  STS.U16 [R4+UR4+0xe80], R90 ;  /* 0x000e805a04007988 */ /* 0x000fe20008000404 */
[----:B------:R-:W-:-:S03]  /*6120*/  LOP3.LUT R14, R14, 0x30, RZ, 0xc0, !PT ;  /* 0x000000300e0e7812 */ /* 0x000fc600078ec0ff */
[----:B------:R-:W-:Y:S04]  /*6130*/  STS.U16 [R4+UR4+0x1600], R188 ;  /* 0x001600bc04007988 */ /* 0x000fe80008000404 */
[----:B------:R-:W-:Y:S04]  /*6140*/  STS.U16 [R4+UR4+0x1680], R15 ;  /* 0x0016800f04007988 */ /* 0x000fe80008000404 */
[----:B------:R0:W-:Y:S04]  /*6150*/  STS.U16 [R4+UR4+0x1e80], R13 ;  /* 0x001e800d04007988 */ /* 0x0001e80008000404 */
[----:B------:R-:W4:Y:S04]  /*6160*/  LDL.LU R92, [R1+0x2d4] ;  /* 0x0002d400015c7983 */ /* 0x000f280000300800 */
[----:B------:R-:W4:Y:S01]  /*6170*/  LDL.LU R93, [R1+0x2d0] ;  /* 0x0002d000015d7983 */ /* 0x000f220000300800 */
[----:B0-----:R-:W-:-:S03]  /*6180*/  LOP3.LUT R4, R83, 0x7, RZ, 0xc0, !PT ;  /* 0x0000000753047812 */ /* 0x001fc600078ec0ff */
[----:B------:R-:W4:Y:S02]  /*6190*/  LDL.LU R94, [R1+0x2cc] ;  /* 0x0002cc00015e7983 */ /* 0x000f240000300800 */
[C---:B------:R-:W-:Y:S02]  /*61a0*/  IMAD R16, R4.reuse, 0x110, RZ ;  /* 0x0000011004107824 */ /* 0x040fe400078e02ff */
[----:B------:R-:W4:Y:S01]  /*61b0*/  LDL.LU R95, [R1+0x2c8] ;  /* 0x0002c800015f7983 */ /* 0x000f220000300800 */
[----:B------:R-:W-:Y:S01]  /*61c0*/  IMAD R4, R4, 0x40, R14 ;  /* 0x0000004004047824 */ /* 0x000fe200078e020e */
[----:B------:R-:W-:Y:S02]  /*61d0*/  LOP3.LUT R14, R12, 0x70, RZ, 0x3c, !PT ;  /* 0x000000700c0e7812 */ /* 0x000fe400078e3cff */
[----:B------:R-:W4:Y:S04]  /*61e0*/  LDL.LU R88, [R1+0x2c4] ;  /* 0x0002c40001587983 */ /* 0x000f280000300800 */
[----:B------:R-:W4:Y:S04]  /*61f0*/  LDL.LU R89, [R1+0x2c0] ;  /* 0x0002c00001597983 */ /* 0x000f280000300800 */
[----:B------:R-:W4:Y:S04]  /*6200*/  LDL.LU R90, [R1+0x2bc] ;  /* 0x0002bc00015a7983 */ /* 0x000f280000300800 */
[----:B------:R0:W-:Y:S04]  /*6210*/  STS.U16 [R14+UR4+0x700], R91 ;  /* 0x0007005b0e007988 */ /* 0x0001e80008000404 */
[----:B------:R1:W-:Y:S04]  /*6220*/  STS.U16 [R14+UR4+0x780], R84 ;  /* 0x000780540e007988 */ /* 0x0003e80008000404 */
[----:B------:R1:W-:Y:S04]  /*6230*/  STS.U16 [R14+UR4+0xf00], R85 ;  /* 0x000f00550e007988 */ /* 0x0003e80008000404 */
[----:B0-----:R-:W4:Y:S04]  /*6240*/  LDL.LU R91, [R1+0x2b8] ;  /* 0x0002b800015b7983 */ /* 0x001f280000300800 */
[----:B-1----:R-:W4:Y:S04]  /*6250*/  LDL.LU R84, [R1+0x2b4] ;  /* 0x0002b40001547983 */ /* 0x002f280000300800 */
[----:B------:R-:W4:Y:S04]  /*6260*/  LDL.LU R85, [R1+0x2b0] ;  /* 0x0002b00001557983 */ /* 0x000f280000300800 */
[----:B------:R0:W-:Y:S04]  /*6270*/  STS.U16 [R14+UR4+0xf80], R86 ;  /* 0x000f80560e007988 */ /* 0x0001e80008000404 */
[----:B------:R1:W-:Y:S04]  /*6280*/  STS.U16 [R14+UR4+0x1700], R87 ;  /* 0x001700570e007988 */ /* 0x0003e80008000404 */
[----:B0-----:R-:W4:Y:S04]  /*6290*/  LDL.LU R86, [R1+0x2ac] ;  /* 0x0002ac0001567983 */ /* 0x001f280000300800 */
[----:B-1----:R-:W4:Y:S01]  /*62a0*/  LDL.LU R87, [R1+0x2a8] ;  /* 0x0002a80001577983 */ /* 0x002f220000300800 */
[----:B------:R-:W-:-:S05]  /*62b0*/  IMAD.SHL.U32 R15, R83, 0x2, RZ ;  /* 0x00000002530f7824 */ /* 0x000fca00078e00ff */
[----:B------:R-:W-:Y:S01]  /*62c0*/  LOP3.LUT R13, R15, 0x10, RZ, 0xc0, !PT ;  /* 0x000000100f0d7812 */ /* 0x000fe200078ec0ff */
[----:B------:R-:W-:-:S03]  /*62d0*/  IMAD.SHL.U32 R188, R83, 0x80, RZ ;  /* 0x0000008053bc7824 */ /* 0x000fc600078e00ff */
[----:B------:R-:W-:-:S04]  /*62e0*/  LOP3.LUT R13, R13, 0x20, R83, 0xf8, !PT ;  /* 0x000000200d0d7812 */ /* 0x000fc800078ef853 */
[----:B------:R-:W-:Y:S01]  /*62f0*/  LOP3.LUT R13, R16, R13, RZ, 0x3c, !PT ;  /* 0x0000000d100d7212 */ /* 0x000fe200078e3cff */
[----:B------:R-:W0:Y:S03]  /*6300*/  S2UR UR7, SR_CgaCtaId ;  /* 0x00000000000779c3 */ /* 0x000e260000008800 */
[----:B------:R-:W-:Y:S02]  /*6310*/  LOP3.LUT R188, R13, 0x800, R188, 0xf8, !PT ;  /* 0x000008000dbc7812 */ /* 0x000fe400078ef8bc */
[----:B------:R-:W-:Y:S01]  /*6320*/  LOP3.LUT R13, R12, 0x10, RZ, 0x3c, !PT ;  /* 0x000000100c0d7812 */ /* 0x000fe200078e3cff */
        /* <DEDUP_REMOVED lines=20> */
[----:B------:R-:W-:Y:S04]  /*6470*/  STS.U16 [R5+UR4+0x2300], R181 ;  /* 0x002300b505007988 */ /* 0x000fe80008000404 */
[----:B------:R-:W-:Y:S04]  /*6480*/  STS.U16 [R5+UR4+0x2500], R35 ;  /* 0x0025002305007988 */ /* 0x000fe80008000404 */
[----:B------:R-:W-:Y:S04]  /*6490*/  STS.U16 [R5+UR4+0x2700], R168 ;  /* 0x002700a805007988 */ /* 0x000fe80008000404 */
[----:B------:R-:W-:Y:S04]  /*64a0*/  STS.U16 [R5+UR4+0x2900], R172 ;  /* 0x002900ac05007988 */ /* 0x000fe80008000404 */
[----:B------:R-:W-:Y:S04]  /*64b0*/  STS.U16 [R5+UR4+0x2b00], R31 ;  /* 0x002b001f05007988 */ /* 0x000fe80008000404 */
[----:B------:R-:W-:Y:S04]  /*64c0*/  STS.U16 [R5+UR4+0x2d00], R27 ;  /* 0x002d001b05007988 */ /* 0x000fe80008000404 */
[----:B--2---:R-:W-:Y:S04]  /*64d0*/  STS.U16 [R5+UR4+0x2f00], R10 ;  /* 0x002f000a05007988 */ /* 0x004fe80008000404 */
[----:B------:R-:W-:Y:S04]  /*64e0*/  STS.U16 [R6+UR4+0x2180], R252 ;  /* 0x002180fc06007988 */ /* 0x000fe80008000404 */
[----:B------:R-:W-:Y:S04]  /*64f0*/  STS.U16 [R6+UR4+0x2380], R180 ;  /* 0x002380b406007988 */ /* 0x000fe80008000404 */
[----:B------:R-:W-:Y:S04]  /*6500*/  STS.U16 [R6+UR4+0x2580], R34 ;  /* 0x0025802206007988 */ /* 0x000fe80008000404 */
[----:B------:R-:W-:Y:S04]  /*6510*/  STS.U16 [R6+UR4+0x2780], R32 ;  /* 0x0027802006007988 */ /* 0x000fe80008000404 */
[----:B------:R-:W-:Y:S04]  /*6520*/  STS.U16 [R6+UR4+0x2980], R174 ;  /* 0x002980ae06007988 */ /* 0x000fe80008000404 */
[----:B------:R-:W-:Y:S04]  /*6530*/  STS.U16 [R6+UR4+0x2b80], R30 ;  /* 0x002b801e06007988 */ /* 0x000fe80008000404 */
[----:B------:R-:W-:Y:S04]  /*6540*/  STS.U16 [R6+UR4+0x2d80], R7 ;  /* 0x002d800706007988 */ /* 0x000fe80008000404 */
[----:B---3--:R-:W-:Y:S01]  /*6550*/  STS.U16 [R6+UR4+0x2f80], R11 ;  /* 0x002f800b06007988 */ /* 0x008fe20008000404 */
[----:B------:R-:W-:-:S02]  /*6560*/  UMOV UR6, 0x400 ;  /* 0x0000040000067882 */ /* 0x000fc40000000000 */
[----:B0-----:R-:W-:Y:S01]  /*6570*/  ULEA UR6, UR7, UR6, 0x18 ;  /* 0x0000000607067291 */ /* 0x001fe2000f8ec0ff */
[----:B------:R-:W-:Y:S01]  /*6580*/  BAR.SYNC.DEFER_BLOCKING 0x0 ;  /* 0x0000000000007b1d */ /* 0x000fe20000010000 */
[----:B------:R-:W-:-:S07]  /*6590*/  LOP3.LUT R4, R4, 0x30, R15, 0x78, !PT ;  /* 0x0000003004047812 */ /* 0x000fce00078e780f */
[----:B------:R-:W-:Y:S04]  /*65a0*/  LDSM.16.MT88.4 R172, [R188+UR6] ;  /* 0x00000006bcac783b */ /* 0x000fe80008004200 */
[----:B------:R-:W0:Y:S01]  /*65b0*/  LDSM.16.M88.4 R8, [R4+UR6+0x2c00] ;  /* 0x002c00060408783b */ /* 0x000e220008000200 */
[----:B-1----:R-:W-:-:S03]  /*65c0*/  LOP3.LUT R189, R188, 0x40, RZ, 0x3c, !PT ;  /* 0x00000040bcbd7812 */ /* 0x002fc600078e3cff */
[----:B------:R-:W1:Y:S04]  /*65d0*/  LDSM.16.M88.4 R32, [R4+UR6+0x2000] ;  /* 0x002000060420783b */ /* 0x000e680008000200 */
[----:B------:R-:W2:Y:S04]  /*65e0*/  LDSM.16.M88.4 R28, [R4+UR6+0x2200] ;  /* 0x00220006041c783b */ /* 0x000ea80008000200 */
[----:B------:R-:W3:Y:S04]  /*65f0*/  LDSM.16.M88.4 R24, [R4+UR6+0x2400] ;  /* 0x002400060418783b */ /* 0x000ee80008000200 */
[----:B------:R-:W2:Y:S04]  /*6600*/  LDSM.16.M88.4 R20, [R4+UR6+0x2600] ;  /* 0x002600060414783b */ /* 0x000ea80008000200 */
[----:B------:R-:W3:Y:S04]  /*6610*/  LDSM.16.M88.4 R16, [R4+UR6+0x2800] ;  /* 0x002800060410783b */ /* 0x000ee80008000200 */
[----:B------:R-:W3:Y:S04]  /*6620*/  LDSM.16.M88.4 R12, [R4+UR6+0x2a00] ;  /* 0x002a0006040c783b */ /* 0x000ee80008000200 */
[----:B------:R-:W3:Y:S04]  /*6630*/  LDSM.16.M88.4 R4, [R4+UR6+0x2e00] ;  /* 0x002e00060404783b */ /* 0x000ee80008000200 */
[----:B------:R-:W3:Y:S04]  /*6640*/  LDSM.16.MT88.4 R168, [R189+UR6] ;  /* 0x00000006bda8783b */ /* 0x000ee80008004200 */
[----:B------:R-:W4:Y:S01]  /*6650*/  LDSM.16.MT88.4 R80, [R188+UR6+0x80] ;  /* 0x00008006bc50783b */ /* 0x000f220008004200 */
[C---:B0-----:R-:W-:Y:S03]  /*6660*/  HMMA.16816.F32 R176, R172.reuse, R8, R52 ;  /* 0x00000008acb0723c */ /* 0x041fe60000001834 */
[----:B------:R-:W0:Y:S04]  /*6670*/  LDSM.16.MT88.4 R52, [R189+UR6+0x80] ;  /* 0x00008006bd34783b */ /* 0x000e280008004200 */
[----:B------:R-:W0:Y:S01]  /*6680*/  LDSM.16.MT88.4 R180, [R188+UR6+0x1000] ;  /* 0x00100006bcb4783b */ /* 0x000e220008004200 */
[C---:B-1----:R-:W-:Y:S08]  /*6690*/  HMMA.16816.F32 R76, R172.reuse, R32, R76 ;  /* 0x00000020ac4c723c */ /* 0x042ff0000000184c */
[C---:B--2---:R-:W-:Y:S08]  /*66a0*/  HMMA.16816.F32 R72, R172.reuse, R28, R72 ;  /* 0x0000001cac48723c */ /* 0x044ff00000001848 */
[C---:B---3--:R-:W-:Y:S08]  /*66b0*/  HMMA.16816.F32 R68, R172.reuse, R24, R68 ;  /* 0x00000018ac44723c */ /* 0x048ff00000001844 */
[C---:B------:R-:W-:Y:S08]  /*66c0*/  HMMA.16816.F32 R64, R172.reuse, R20, R64 ;  /* 0x00000014ac40723c */ /* 0x040ff00000001840 */
[C---:B------:R-:W-:Y:S08]  /*66d0*/  HMMA.16816.F32 R60, R172.reuse, R16, R60 ;  /* 0x00000010ac3c723c */ /* 0x040ff0000000183c */
[C---:B------:R-:W-:Y:S08]  /*66e0*/  HMMA.16816.F32 R56, R172.reuse, R12, R56 ;  /* 0x0000000cac38723c */ /* 0x040ff00000001838 */
[----:B------:R-:W-:Y:S01]  /*66f0*/  HMMA.16816.F32 R48, R172, R4, R48 ;  /* 0x00000004ac30723c */ /* 0x000fe20000001830 */
[----:B------:R-:W1:Y:S07]  /*6700*/  LDSM.16.MT88.4 R172, [R189+UR6+0x1000] ;  /* 0x00100006bdac783b */ /* 0x000e6e0008004200 */
[C---:B------:R-:W-:Y:S08]  /*6710*/  HMMA.16816.F32 R44, R168.reuse, R32, R44 ;  /* 0x00000020a82c723c */ /* 0x040ff0000000182c */
[C---:B------:R-:W-:Y:S08]  /*6720*/  HMMA.16816.F32 R40, R168.reuse, R28, R40 ;  /* 0x0000001ca828723c */ /* 0x040ff00000001828 */
[C---:B------:R-:W-:Y:S08]  /*6730*/  HMMA.16816.F32 R36, R168.reuse, R24, R36 ;  /* 0x00000018a824723c */ /* 0x040ff00000001824 */
[C---:B------:R-:W-:Y:S08]  /*6740*/  HMMA.16816.F32 R164, R168.reuse, R20, R164 ;  /* 0x00000014a8a4723c */ /* 0x040ff000000018a4 */
[C---:B------:R-:W-:Y:S08]  /*6750*/  HMMA.16816.F32 R160, R168.reuse, R16, R160 ;  /* 0x00000010a8a0723c */ /* 0x040ff000000018a0 */
[C---:B------:R-:W-:Y:S08]  /*6760*/  HMMA.16816.F32 R156, R168.reuse, R12, R156 ;  /* 0x0000000ca89c723c */ /* 0x040ff0000000189c */
[C---:B------:R-:W-:Y:S08]  /*6770*/  HMMA.16816.F32 R152, R168.reuse, R8, R152 ;  /* 0x00000008a898723c */ /* 0x040ff00000001898 */
[----:B------:R-:W-:Y:S01]  /*6780*/  HMMA.16816.F32 R148, R168, R4, R148 ;  /* 0x00000004a894723c */ /* 0x000fe20000001894 */
[----:B------:R-:W2:Y:S07]  /*6790*/  LDSM.16.MT88.4 R168, [R188+UR6+0x1080] ;  /* 0x00108006bca8783b */ /* 0x000eae0008004200 */
[C---:B----4-:R-:W-:Y:S08]  /*67a0*/  HMMA.16816.F32 R144, R80.reuse, R32, R144 ;  /* 0x000000205090723c */ /* 0x050ff00000001890 */
[C---:B------:R-:W-:Y:S08]  /*67b0*/  HMMA.16816.F32 R140, R80.reuse, R28, R140 ;  /* 0x0000001c508c723c */ /* 0x040ff0000000188c */
[C---:B------:R-:W-:Y:S08]  /*67c0*/  HMMA.16816.F32 R136, R80.reuse, R24, R136 ;  /* 0x000000185088723c */ /* 0x040ff00000001888 */
[C---:B------:R-:W-:Y:S08]  /*67d0*/  HMMA.16816.F32 R132, R80.reuse, R20, R132 ;  /* 0x000000145084723c */ /* 0x040ff00000001884 */
[C---:B------:R-:W-:Y:S08]  /*67e0*/  HMMA.16816.F32 R128, R80.reuse, R16, R128 ;  /* 0x000000105080723c */ /* 0x040ff00000001880 */
[C---:B------:R-:W-:Y:S08]  /*67f0*/  HMMA.16816.F32 R124, R80.reuse, R12, R124 ;  /* 0x0000000c507c723c */ /* 0x040ff0000000187c */
[C---:B------:R-:W-:Y:S08]  /*6800*/  HMMA.16816.F32 R120, R80.reuse, R8, R120 ;  /* 0x000000085078723c */ /* 0x040ff00000001878 */
[-C--:B------:R-:W-:Y:S01]  /*6810*/  HMMA.16816.F32 R116, R80, R4.reuse, R116 ;  /* 0x000000045074723c */ /* 0x080fe20000001874 */
[----:B------:R-:W3:Y:S07]  /*6820*/  LDSM.16.MT88.4 R80, [R189+UR6+0x1080] ;  /* 0x00108006bd50783b */ /* 0x000eee0008004200 */
[C---:B0-----:R-:W-:Y:S01]  /*6830*/  HMMA.16816.F32 R84, R52.reuse, R4, R84 ;  /* 0x000000043454723c */ /* 0x041fe20000001854 */
[----:B------:R-:W0:Y:S07]  /*6840*/  LDC R4, c[0x0][0x3ac] ;  /* 0x0000eb00ff047b82 */ /* 0x000e2e0000000800 */
[C---:B------:R-:W-:Y:S08]  /*6850*/  HMMA.16816.F32 R88, R52.reuse, R8, R88 ;  /* 0x000000083458723c */ /* 0x040ff00000001858 */
[C---:B------:R-:W-:Y:S08]  /*6860*/  HMMA.16816.F32 R92, R52.reuse, R12, R92 ;  /* 0x0000000c345c723c */ /* 0x040ff0000000185c */
[C---:B------:R-:W-:Y:S08]  /*6870*/  HMMA.16816.F32 R96, R52.reuse, R16, R96 ;  /* 0x000000103460723c */ /* 0x040ff00000001860 */
[----:B------:R-:W-:Y:S01]  /*6880*/  HMMA.16816.F32 R100, R52, R20, R100 ;  /* 0x000000143464723c */ /* 0x000fe20000001864 */
[----:B0-----:R-:W-:-:S07]  /*6890*/  IMAD.SHL.U32 R4, R4, 0x20, RZ ;  /* 0x0000002004047824 */ /* 0x001fce00078e00ff */
[C---:B------:R-:W-:Y:S08]  /*68a0*/  HMMA.16816.F32 R104, R52.reuse, R24, R104 ;  /* 0x000000183468723c */ /* 0x040ff00000001868 */
[C---:B------:R-:W-:Y:S08]  /*68b0*/  HMMA.16816.F32 R108, R52.reuse, R28, R108 ;  /* 0x0000001c346c723c */ /* 0x040ff0000000186c */
[----:B------:R-:W-:Y:S01]  /*68c0*/  HMMA.16816.F32 R112, R52, R32, R112 ;  /* 0x000000203470723c */ /* 0x000fe20000001870 */
[----:B------:R-:W-:-:S07]  /*68d0*/  IMAD.WIDE R8, R4, 0x2, R214 ;  /* 0x0000000204087825 */ /* 0x000fce00078e02d6 */
[----:B------:R-:W-:Y:S01]  /*68e0*/  HMMA.16816.F32 R48, R180, R6, R48 ;  /* 0x00000006b430723c */ /* 0x000fe20000001830 */
[----:B------:R-:W-:-:S07]  /*68f0*/  IMAD.WIDE R12, R4, 0x2, R210 ;  /* 0x00000002040c7825 */ /* 0x000fce00078e02d2 */
[----:B-1----:R-:W-:Y:S01]  /*6900*/  HMMA.16816.F32 R148, R172, R6, R148 ;  /* 0x00000006ac94723c */ /* 0x002fe20000001894 */
[----:B------:R-:W-:-:S07]  /*6910*/  IMAD.WIDE R16, R4, 0x2, R206 ;  /* 0x0000000204107825 */ /* 0x000fce00078e02ce */
[-C--:B--2---:R-:W-:Y:S08]  /*6920*/  HMMA.16816.F32 R116, R168, R6.reuse, R116 ;  /* 0x00000006a874723c */ /* 0x084ff00000001874 */
[----:B---3--:R-:W-:Y:S01]  /*6930*/  HMMA.16816.F32 R84, R80, R6, R84 ;  /* 0x000000065054723c */ /* 0x008fe20000001854 */
[C---:B------:R-:W-:Y:S02]  /*6940*/  IMAD.WIDE R6, R4.reuse, 0x2, R216 ;  /* 0x0000000204067825 */ /* 0x040fe400078e02d8 */
[----:B------:R0:W5:Y:S04]  /*6950*/  LDL.LU.64 R216, [R1+0x2a0] ;  /* 0x0002a00001d87983 */ /* 0x0001680000300a00 */
[----:B------:R0:W5:Y:S01]  /*6960*/  LDL.LU.64 R214, [R1+0x298] ;  /* 0x0002980001d67983 */ /* 0x0001620000300a00 */
[----:B------:R-:W-:Y:S01]  /*6970*/  HMMA.16816.F32 R52, R180, R10, R176 ;  /* 0x0000000ab434723c */ /* 0x000fe200000018b0 */
[----:B------:R-:W-:-:S07]  /*6980*/  IMAD.WIDE R20, R4, 0x2, R202 ;  /* 0x0000000204147825 */ /* 0x000fce00078e02ca */
[-C--:B------:R-:W-:Y:S08]  /*6990*/  HMMA.16816.F32 R152, R172, R10.reuse, R152 ;  /* 0x0000000aac98723c */ /* 0x080ff00000001898 */
[-C--:B------:R-:W-:Y:S08]  /*69a0*/  HMMA.16816.F32 R120, R168, R10.reuse, R120 ;  /* 0x0000000aa878723c */ /* 0x080ff00000001878 */
[----:B------:R-:W-:Y:S01]  /*69b0*/  HMMA.16816.F32 R88, R80, R10, R88 ;  /* 0x0000000a5058723c */ /* 0x000fe20000001858 */
[----:B------:R-:W-:-:S02]  /*69c0*/  IMAD.WIDE R10, R4, 0x2, R212 ;  /* 0x00000002040a7825 */ /* 0x000fc400078e02d4 */
        /* <DEDUP_REMOVED lines=26> */
[-C--:B------:R-:W-:Y:S08]  /*6b70*/  HMMA.16816.F32 R68, R180, R26.reuse, R68 ;  /* 0x0000001ab444723c */ /* 0x080ff00000001844 */
        /* <DEDUP_REMOVED lines=18> */
[----:B------:R0:W5:Y:S02]  /*6ca0*/  LDL.LU.64 R186, [R1+0x230] ;  /* 0x0002300001ba7983 */ /* 0x0001640000300a00 */
[----:B------:R-:W-:Y:S02]  /*6cb0*/  IMAD.WIDE R80, R4, 0x2, R184 ;  /* 0x0000000204507825 */ /* 0x000fe400078e02b8 */
[----:B------:R0:W5:Y:S04]  /*6cc0*/  LDL.LU.64 R184, [R1+0x228] ;  /* 0x0002280001b87983 */ /* 0x0001680000300a00 */
[----:B------:R1:W-:Y:S04]  /*6cd0*/  STL [R1+0x224], R6 ;  /* 0x0002240601007387 */ /* 0x0003e80000100800 */
[----:B------:R-:W-:Y:S04]  /*6ce0*/  STL [R1+0x220], R7 ;  /* 0x0002200701007387 */ /* 0x000fe80000100800 */
[----:B------:R-:W-:Y:S04]  /*6cf0*/  STL [R1+0x21c], R8 ;  /* 0x00021c0801007387 */ /* 0x000fe80000100800 */
[----:B------:R-:W-:Y:S01]  /*6d00*/  STL [R1+0x218], R9 ;  /* 0x0002180901007387 */ /* 0x000fe20000100800 */
[----:B-1----:R-:W1:Y:S03]  /*6d10*/  LDC R6, c[0x0][0x3a8] ;  /* 0x0000ea00ff067b82 */ /* 0x002e660000000800 */
        /* <DEDUP_REMOVED lines=17> */
[----:B------:R-:W-:Y:S01]  /*6e30*/  STL [R1], R27 ;  /* 0x0000001b01007387 */ /* 0x000fe20000100800 */
[----:B------:R-:W-:-:S03]  /*6e40*/  UIADD3 UR5, UPT, UPT, UR5, -0x1, URZ ;  /* 0xffffffff05057890 */ /* 0x000fc6000fffe0ff */
[----:B------:R-:W-:Y:S04]  /*6e50*/  STL [R1+0xc], R28 ;  /* 0x00000c1c01007387 */ /* 0x000fe80000100800 */
[----:B------:R-:W-:Y:S01]  /*6e60*/  STL [R1+0x8], R29 ;  /* 0x0000081d01007387 */ /* 0x000fe20000100800 */
[----:B------:R-:W-:-:S03]  /*6e70*/  IMAD.WIDE R250, R4, 0x2, R250 ;  /* 0x0000000204fa7825 */ /* 0x000fc600078e02fa */
[----:B------:R-:W-:Y:S01]  /*6e80*/  STL [R1+0x14], R30 ;  /* 0x0000141e01007387 */ /* 0x000fe20000100800 */
[----:B------:R-:W-:-:S03]  /*6e90*/  IMAD.WIDE R248, R4, 0x2, R248 ;  /* 0x0000000204f87825 */ /* 0x000fc600078e02f8 */
[----:B------:R-:W-:Y:S01]  /*6ea0*/  STL [R1+0x10], R31 ;  /* 0x0000101f01007387 */ /* 0x000fe20000100800 */
[----:B------:R-:W-:-:S03]  /*6eb0*/  IMAD.WIDE R246, R4, 0x2, R246 ;  /* 0x0000000204f67825 */ /* 0x000fc600078e02f6 */
[----:B------:R-:W-:Y:S01]  /*6ec0*/  STL [R1+0x1c], R32 ;  /* 0x00001c2001007387 */ /* 0x000fe20000100800 */
[----:B------:R-:W-:-:S03]  /*6ed0*/  UISETP.NE.U32.AND UP0, UPT, UR5, URZ, UPT ;  /* 0x000000ff0500728c */ /* 0x000fc6000bf05070 */
[----:B------:R-:W-:Y:S01]  /*6ee0*/  STL [R1+0x18], R33 ;  /* 0x0000182101007387 */ /* 0x000fe20000100800 */
[----:B------:R-:W-:-:S03]  /*6ef0*/  IMAD.WIDE R244, R4, 0x2, R244 ;  /* 0x0000000204f47825 */ /* 0x000fc600078e02f4 */
        /* <DEDUP_REMOVED lines=8> */
[----:B------:R2:W-:Y:S01]  /*6f80*/  STL [R1+0x30], R250 ;  /* 0x000030fa01007387 */ /* 0x0005e20000100800 */
        /* <DEDUP_REMOVED lines=8> */
[----:B------:R-:W-:-:S04]  /*7010*/  IMAD.WIDE R168, R4, 0x2, R226 ;  /* 0x0000000204a87825 */ /* 0x000fc800078e02e2 */
[C---:B------:R-:W-:Y:S01]  /*7020*/  IMAD.WIDE R82, R4.reuse, 0x2, R224 ;  /* 0x0000000204527825 */ /* 0x040fe200078e02e0 */
[----:B------:R0:W-:Y:S03]  /*7030*/  STL [R1+0x44], R240 ;  /* 0x000044f001007387 */ /* 0x0001e60000100800 */
[C---:B------:R-:W-:Y:S01]  /*7040*/  IMAD.WIDE R222, R4.reuse, 0x2, R222 ;  /* 0x0000000204de7825 */ /* 0x040fe200078e02de */
[----:B------:R0:W-:Y:S03]  /*7050*/  STL [R1+0x48], R238 ;  /* 0x000048ee01007387 */ /* 0x0001e60000100800 */
[----:B------:R-:W-:Y:S01]  /*7060*/  IMAD.WIDE R4, R4, 0x2, R220 ;  /* 0x0000000204047825 */ /* 0x000fe200078e02dc */
[----:B------:R0:W-:Y:S03]  /*7070*/  STL [R1+0x4c], R236 ;  /* 0x00004cec01007387 */ /* 0x0001e60000100800 */
[----:B-1----:R-:W-:-:S02]  /*7080*/  IMAD.SHL.U32 R6, R6, 0x20, RZ ;  /* 0x0000002006067824 */ /* 0x002fc400078e00ff */
[----:B------:R-:W-:Y:S02]  /*7090*/  IMAD.MOV.U32 R182, RZ, RZ, R222 ;  /* 0x000000ffffb67224 */ /* 0x000fe400078e00de */
[----:B--2---:R-:W-:Y:S02]  /*70a0*/  IMAD.MOV.U32 R250, RZ, RZ, R251 ;  /* 0x000000fffffa7224 */ /* 0x004fe400078e00fb */
[----:B---3--:R-:W-:Y:S02]  /*70b0*/  IMAD.MOV.U32 R248, RZ, RZ, R249 ;  /* 0x000000fffff87224 */ /* 0x008fe400078e00f9 */
[----:B----4-:R-:W-:Y:S02]  /*70c0*/  IMAD.MOV.U32 R246, RZ, RZ, R247 ;  /* 0x000000fffff67224 */ /* 0x010fe400078e00f7 */
[----:B0-----:R-:W-:Y:S02]  /*70d0*/  IMAD.MOV.U32 R244, RZ, RZ, R245 ;  /* 0x000000fffff47224 */ /* 0x001fe400078e00f5 */
[----:B------:R-:W-:-:S02]  /*70e0*/  IMAD.MOV.U32 R242, RZ, RZ, R243 ;  /* 0x000000fffff27224 */ /* 0x000fc400078e00f3 */
[----:B------:R-:W-:Y:S02]  /*70f0*/  IMAD.MOV.U32 R240, RZ, RZ, R241 ;  /* 0x000000fffff07224 */ /* 0x000fe400078e00f1 */
[----:B------:R-:W-:Y:S02]  /*7100*/  IMAD.MOV.U32 R238, RZ, RZ, R239 ;  /* 0x000000ffffee7224 */ /* 0x000fe400078e00ef */
[----:B------:R-:W-:Y:S02]  /*7110*/  IMAD.MOV.U32 R236, RZ, RZ, R237 ;  /* 0x000000ffffec7224 */ /* 0x000fe400078e00ed */
[----:B------:R-:W-:Y:S02]  /*7120*/  IMAD.MOV.U32 R235, RZ, RZ, R170 ;  /* 0x000000ffffeb7224 */ /* 0x000fe400078e00aa */
[----:B------:R-:W-:Y:S02]  /*7130*/  IMAD.MOV.U32 R234, RZ, RZ, R171 ;  /* 0x000000ffffea7224 */ /* 0x000fe400078e00ab */
[----:B------:R-:W-:-:S02]  /*7140*/  IMAD.MOV.U32 R227, RZ, RZ, R168 ;  /* 0x000000ffffe37224 */ /* 0x000fc400078e00a8 */
[----:B------:R-:W-:Y:S02]  /*7150*/  IMAD.MOV.U32 R226, RZ, RZ, R169 ;  /* 0x000000ffffe27224 */ /* 0x000fe400078e00a9 */
[----:B------:R-:W-:Y:S02]  /*7160*/  IMAD.MOV.U32 R225, RZ, RZ, R82 ;  /* 0x000000ffffe17224 */ /* 0x000fe400078e0052 */
[----:B------:R-:W-:Y:S02]  /*7170*/  IMAD.MOV.U32 R224, RZ, RZ, R83 ;  /* 0x000000ffffe07224 */ /* 0x000fe400078e0053 */
[----:B------:R-:W-:Y:S02]  /*7180*/  IMAD.MOV.U32 R222, RZ, RZ, R223 ;  /* 0x000000ffffde7224 */ /* 0x000fe400078e00df */
[----:B------:R-:W-:Y:S02]  /*7190*/  IMAD.MOV.U32 R221, RZ, RZ, R4 ;  /* 0x000000ffffdd7224 */ /* 0x000fe400078e0004 */
[----:B------:R-:W-:-:S02]  /*71a0*/  IMAD.MOV.U32 R220, RZ, RZ, R5 ;  /* 0x000000ffffdc7224 */ /* 0x000fc400078e0005 */
[----:B------:R-:W-:-:S04]  /*71b0*/  IMAD.WIDE R2, R6, 0x2, R2 ;  /* 0x0000000206027825 */ /* 0x000fc800078e0202 */
[----:B------:R-:W-:Y:S01]  /*71c0*/  VIADD R0, R0, 0xffffffe0 ;  /* 0xffffffe000007836 */ /* 0x000fe20000000000 */
[----:B------:R-:W-:Y:S06]  /*71d0*/  BRA.U UP0, `(.L_x_1) ;  /* 0xffffffc500ac7547 */ /* 0x000fec000b83ffff */
[----:B------:R-:W-:Y:S02]  /*71e0*/  F2FP.F16.F32.PACK_AB R4, R117, R49 ;  /* 0x000000317504723e */ /* 0x000fe400000000ff */
[----:B------:R-:W-:Y:S02]  /*71f0*/  F2FP.F16.F32.PACK_AB R49, R123, R55 ;  /* 0x000000377b31723e */ /* 0x000fe400000000ff */
[----:B------:R-:W-:Y:S02]  /*7200*/  F2FP.F16.F32.PACK_AB R5, R119, R51 ;  /* 0x000000337705723e */ /* 0x000fe400000000ff */
[----:B------:R-:W-:Y:S02]  /*7210*/  F2FP.F16.F32.PACK_AB R55, R95, R159 ;  /* 0x0000009f5f37723e */ /* 0x000fe400000000ff */
[----:B------:R-:W-:Y:S02]  /*7220*/  F2FP.F16.F32.PACK_AB R7, R87, R151 ;  /* 0x000000975707723e */ /* 0x000fe400000000ff */
[----:B------:R-:W-:-:S02]  /*7230*/  F2FP.F16.F32.PACK_AB R6, R85, R149 ;  /* 0x000000955506723e */ /* 0x000fc400000000ff */
        /* <DEDUP_REMOVED lines=57> */
[----:B------:R-:W-:-:S07]  /*75d0*/  F2FP.F16.F32.PACK_AB R12, R144, R76 ;  /* 0x0000004c900c723e */ /* 0x000fce00000000ff */
.L_x_0:
[----:B------:R-:W0:Y:S01]  /*75e0*/  S2R R2, SR_TID.X ;  /* 0x0000000000027919 */ /* 0x000e220000002100 */
[----:B------:R-:W2:Y:S01]  /*75f0*/  S2UR UR5, SR_CgaCtaId ;  /* 0x00000000000579c3 */ /* 0x000ea20000008800 */
[----:B------:R-:W3:Y:S01]  /*7600*/  S2R R8, SR_TID.X ;  /* 0x0000000000087919 */ /* 0x000ee20000002100 */
[----:B------:R-:W-:Y:S01]  /*7610*/  UMOV UR4, 0x400 ;  /* 0x0000040000047882 */ /* 0x000fe20000000000 */
[----:B------:R-:W4:Y:S01]  /*7620*/  LDCU.128 UR8, c[0x0][0x390] ;  /* 0x00007200ff0877ac */ /* 0x000f220008000c00 */
[----:B------:R-:W4:Y:S01]  /*7630*/  LDL.LU R106, [R1+0x70] ;  /* 0x00007000016a7983 */ /* 0x000f220000300800 */
[----:B------:R-:W1:Y:S03]  /*7640*/  LDCU UR6, c[0x0][0x398] ;  /* 0x00007300ff0677ac */ /* 0x000e660008000800 */
[----:B------:R-:W4:Y:S01]  /*7650*/  LDL.LU R105, [R1+0x74] ;  /* 0x0000740001697983 */ /* 0x000f220000300800 */
[----:B------:R-:W0:Y:S03]  /*7660*/  LDCU UR7, c[0x0][0x398] ;  /* 0x00007300ff0777ac */ /* 0x000e260008000800 */
[----:B------:R-:W4:Y:S01]  /*7670*/  LDL.LU R104, [R1+0x78] ;  /* 0x0000780001687983 */ /* 0x000f220000300800 */
[----:B------:R-:W0:Y:S01]  /*7680*/  LDCU UR14, c[0x0][0x398] ;  /* 0x00007300ff0e77ac */ /* 0x000e220008000800 */
[----:B------:R-:W1:Y:S01]  /*7690*/  LDCU UR15, c[0x0][0x398] ;  /* 0x00007300ff0f77ac */ /* 0x000e620008000800 */
[----:B--2---:R-:W-:Y:S01]  /*76a0*/  ULEA UR4, UR5, UR4, 0x18 ;  /* 0x0000000405047291 */ /* 0x004fe2000f8ec0ff */
[----:B------:R-:W2:Y:S01]  /*76b0*/  LDCU UR5, c[0x0][0x398] ;  /* 0x00007300ff0577ac */ /* 0x000ea20008000800 */
[C---:B0-----:R-:W-:Y:S01]  /*76c0*/  IMAD.SHL.U32 R0, R2.reuse, 0x10, RZ ;  /* 0x0000001002007824 */ /* 0x041fe200078e00ff */
[----:B------:R-:W0:Y:S01]  /*76d0*/  LDCU UR16, c[0x0][0x398] ;  /* 0x00007300ff1077ac */ /* 0x000e220008000800 */
[----:B------:R-:W-:-:S03]  /*76e0*/  IMAD.SHL.U32 R2, R2, 0x20, RZ ;  /* 0x0000002002027824 */ /* 0x000fc600078e00ff */
[----:B------:R-:W-:Y:S01]  /*76f0*/  LOP3.LUT R0, R0, 0xf0, RZ, 0xc0, !PT ;  /* 0x000000f000007812 */ /* 0x000fe200078ec0ff */
[----:B------:R-:W0:Y:S01]  /*7700*/  LDCU UR17, c[0x0][0x398] ;  /* 0x00007300ff1177ac */ /* 0x000e220008000800 */
[----:B------:R-:W-:-:S04]  /*7710*/  LOP3.LUT R3, R2, 0x200, RZ, 0xc0, !PT ;  /* 0x0000020002037812 */ /* 0x000fc800078ec0ff */
[----:B------:R-:W-:Y:S02]  /*7720*/  IADD3 R0, PT, PT, R3, UR4, R0 ;  /* 0x0000000403007c10 */ /* 0x000fe4000fffe000 */
[C---:B---3--:R-:W-:Y:S02]  /*7730*/  LOP3.LUT R3, R8.reuse, 0x20, RZ, 0xc0, !PT ;  /* 0x0000002008037812 */ /* 0x048fe400078ec0ff */
[----:B------:R-:W-:-:S03]  /*7740*/  LOP3.LUT R8, R8, 0x3f, RZ, 0xc0, !PT ;  /* 0x0000003f08087812 */ /* 0x000fc600078ec0ff */
[----:B------:R-:W-:Y:S01]  /*7750*/  IMAD R78, R3, 0x8, R0 ;  /* 0x00000008034e7824 */ /* 0x000fe200078e0200 */
[----:B------:R-:W-:Y:S01]  /*7760*/  BAR.SYNC.DEFER_BLOCKING 0x0 ;  /* 0x0000000000007b1d */ /* 0x000fe20000010000 */
[----:B------:R-:W-:-:S05]  /*7770*/  LEA R0, R8, UR4, 0x4 ;  /* 0x0000000408007c11 */ /* 0x000fca000f8e20ff */
[----:B------:R-:W3:Y:S01]  /*7780*/  LDCU UR4, c[0x0][0x3b8] ;  /* 0x00007700ff0477ac */ /* 0x000ee20008000800 */
[----:B------:R-:W-:Y:S01]  /*7790*/  STSM.16.M88.4 [R78], R12 ;  /* 0x0000000c4e007844 */ /* 0x000fe20000000200 */
[----:B------:R-:W-:Y:S06]  /*77a0*/  BAR.SYNC.DEFER_BLOCKING 0x0 ;  /* 0x0000000000007b1d */ /* 0x000fec0000010000 */
[----:B------:R-:W0:Y:S02]  /*77b0*/  LDS.128 R64, [R0] ;  /* 0x0000000000407984 */ /* 0x000e240000000c00 */
[----:B------:R-:W-:Y:S06]  /*77c0*/  BAR.SYNC.DEFER_BLOCKING 0x0 ;  /* 0x0000000000007b1d */ /* 0x000fec0000010000 */
[----:B------:R-:W-:Y:S02]  /*77d0*/  STSM.16.M88.4 [R78], R16 ;  /* 0x000000104e007844 */ /* 0x000fe40000000200 */
        /* <DEDUP_REMOVED lines=12> */
[----:B------:R-:W-:Y:S01]  /*78a0*/  BAR.SYNC.DEFER_BLOCKING 0x0 ;  /* 0x0000000000007b1d */ /* 0x000fe20000010000 */
[----:B----4-:R-:W-:-:S02]  /*78b0*/  VIADD R9, R106, 0x2 ;  /* 0x000000026a097836 */ /* 0x010fc40000000000 */
[C---:B------:R-:W-:Y:S02]  /*78c0*/  VIADD R10, R106.reuse, 0x1 ;  /* 0x000000016a0a7836 */ /* 0x040fe40000000000 */
[C---:B------:R-:W-:Y:S01]  /*78d0*/  VIADD R2, R106.reuse, 0x4 ;  /* 0x000000046a027836 */ /* 0x040fe20000000000 */
[----:B------:R-:W-:Y:S01]  /*78e0*/  ISETP.GE.AND P1, PT, R9, UR11, PT ;  /* 0x0000000b09007c0c */ /* 0x000fe2000bf26270 */
[----:B------:R-:W-:Y:S01]  /*78f0*/  VIADD R9, R106, 0x3 ;  /* 0x000000036a097836 */ /* 0x000fe20000000000 */
[----:B------:R-:W-:Y:S01]  /*7900*/  ISETP.GE.AND P0, PT, R10, UR11, PT ;  /* 0x0000000b0a007c0c */ /* 0x000fe2000bf06270 */
[----:B---3--:R-:W-:Y:S01]  /*7910*/  IMAD R75, R106, UR4, RZ ;  /* 0x000000046a4b7c24 */ /* 0x008fe2000f8e02ff */
[----:B------:R-:W-:Y:S01]  /*7920*/  ISETP.GE.AND P4, PT, R2, UR11, PT ;  /* 0x0000000b02007c0c */ /* 0x000fe2000bf86270 */
[----:B------:R-:W-:Y:S01]  /*7930*/  VIADD R76, R106, 0x5 ;  /* 0x000000056a4c7836 */ /* 0x000fe20000000000 */
[----:B------:R-:W-:Y:S01]  /*7940*/  ISETP.GE.AND P6, PT, R9, UR11, PT ;  /* 0x0000000b09007c0c */ /* 0x000fe2000bfc6270 */
[----:B------:R-:W3:Y:S01]  /*7950*/  LDC R2, c[0x0][0x3b4] ;  /* 0x0000ed00ff027b82 */ /* 0x000ee20000000800 */
[----:B------:R-:W-:Y:S01]  /*7960*/  ISETP.GE.AND P3, PT, R105, UR10, PT ;  /* 0x0000000a69007c0c */ /* 0x000fe2000bf66270 */
[----:B------:R-:W-:-:S03]  /*7970*/  VIADD R77, R75, UR4 ;  /* 0x000000044b4d7c36 */ /* 0x000fc60008000000 */
[----:B------:R-:W-:Y:S01]  /*7980*/  ISETP.LT.AND P3, PT, R106, UR11, !P3 ;  /* 0x0000000b6a007c0c */ /* 0x000fe2000df61270 */
[----:B------:R-:W-:Y:S01]  /*7990*/  VIADD R79, R77, UR4 ;  /* 0x000000044d4f7c36 */ /* 0x000fe20008000000 */
[----:B-1----:R-:W1:Y:S01]  /*79a0*/  LDS.128 R20, [R0] ;  /* 0x0000000000147984 */ /* 0x002e620000000c00 */
[----:B------:R-:W-:Y:S01]  /*79b0*/  BAR.SYNC.DEFER_BLOCKING 0x0 ;  /* 0x0000000000007b1d */ /* 0x000fe20000010000 */
[----:B---3--:R-:W-:-:S05]  /*79c0*/  IMAD R3, R105, R2, RZ ;  /* 0x0000000269037224 */ /* 0x008fca00078e02ff */
[----:B------:R-:W-:Y:S02]  /*79d0*/  STSM.16.M88.4 [R78], R100 ;  /* 0x000000644e007844 */ /* 0x000fe40000000200 */
[----:B------:R-:W-:Y:S06]  /*79e0*/  BAR.SYNC.DEFER_BLOCKING 0x0 ;  /* 0x0000000000007b1d */ /* 0x000fec0000010000 */
[----:B------:R-:W3:Y:S02]  /*79f0*/  LDS.128 R16, [R0] ;  /* 0x0000000000107984 */ /* 0x000ee40000000c00 */
[----:B------:R-:W-:Y:S06]  /*7a00*/  BAR.SYNC.DEFER_BLOCKING 0x0 ;  /* 0x0000000000007b1d */ /* 0x000fec0000010000 */
[----:B------:R-:W-:Y:S02]  /*7a10*/  STSM.16.M88.4 [R78], R116 ;  /* 0x000000744e007844 */ /* 0x000fe40000000200 */
[----:B------:R-:W-:Y:S06]  /*7a20*/  BAR.SYNC.DEFER_BLOCKING 0x0 ;  /* 0x0000000000007b1d */ /* 0x000fec0000010000 */
[----:B------:R-:W4:Y:S02]  /*7a30*/  LDS.128 R12, [R0] ;  /* 0x00000000000c7984 */ /* 0x000f240000000c00 */
        /* <DEDUP_REMOVED lines=17> */
[----:B------:R1:W-:Y:S02]  /*7b50*/  STSM.16.M88.4 [R78], R52 ;  /* 0x000000344e007844 */ /* 0x0003e40000000200 */
[----:B------:R-:W-:Y:S01]  /*7b60*/  BAR.SYNC.DEFER_BLOCKING 0x0 ;  /* 0x0000000000007b1d */ /* 0x000fe20000010000 */
[----:B-1----:R-:W-:Y:S01]  /*7b70*/  IMAD R53, R2, 0x40, R3 ;  /* 0x0000004002357824 */ /* 0x002fe200078e0203 */
[----:B------:R-:W-:-:S04]  /*7b80*/  LEA R2, P2, R3, UR8, 0x1 ;  /* 0x0000000803027c11 */ /* 0x000fc8000f8408ff */
[----:B------:R-:W-:Y:S01]  /*7b90*/  LEA R52, P5, R53, UR8, 0x1 ;  /* 0x0000000835347c11 */ /* 0x000fe2000f8a08ff */
[----:B------:R-:W1:Y:S01]  /*7ba0*/  LDCU UR8, c[0x0][0x398] ;  /* 0x00007300ff0877ac */ /* 0x000e620008000800 */
[----:B------:R-:W-:Y:S02]  /*7bb0*/  LEA.HI.X.SX32 R3, R3, UR9, 0x1, P2 ;  /* 0x0000000903037c11 */ /* 0x000fe400090f0eff */
[----:B------:R-:W-:Y:S02]  /*7bc0*/  ISETP.GE.AND P2, PT, R106, UR11, PT ;  /* 0x0000000b6a007c0c */ /* 0x000fe4000bf46270 */
[----:B------:R-:W-:Y:S01]  /*7bd0*/  LEA.HI.X.SX32 R53, R53, UR9, 0x1, P5 ;  /* 0x0000000935357c11 */ /* 0x000fe2000a8f0eff */
[----:B------:R-:W0:Y:S01]  /*7be0*/  LDS.128 R36, [R0] ;  /* 0x0000000000247984 */ /* 0x000e220000000c00 */
[----:B------:R-:W-:Y:S01]  /*7bf0*/  BAR.SYNC.DEFER_BLOCKING 0x0 ;  /* 0x0000000000007b1d */ /* 0x000fe20000010000 */
[----:B------:R-:W-:Y:S01]  /*7c00*/  ISETP.LT.AND P5, PT, R104, UR10, !P2 ;  /* 0x0000000a68007c0c */ /* 0x000fe2000d7a1270 */
[----:B------:R-:W-:Y:S01]  /*7c10*/  IMAD.WIDE R54, R75, 0x2, R2 ;  /* 0x000000024b367825 */ /* 0x000fe200078e0202 */
[----:B------:R-:W-:-:S02]  /*7c20*/  ISETP.LT.AND P2, PT, R105, UR10, !P0 ;  /* 0x0000000a69007c0c */ /* 0x000fc4000c741270 */
[----:B------:R-:W-:Y:S01]  /*7c30*/  ISETP.LT.AND P0, PT, R104, UR10, !P0 ;  /* 0x0000000a68007c0c */ /* 0x000fe2000c701270 */
[----:B------:R-:W-:Y:S01]  /*7c40*/  IMAD.WIDE R72, R75, 0x2, R52 ;  /* 0x000000024b487825 */ /* 0x000fe200078e0234 */
[----:B------:R-:W0:Y:S03]  /*7c50*/  LDCU UR9, c[0x0][0x398] ;  /* 0x00007300ff0977ac */ /* 0x000e260008000800 */
[----:B------:R-:W-:Y:S01]  /*7c60*/  IMAD.WIDE R74, R77, 0x2, R2 ;  /* 0x000000024d4a7825 */ /* 0x000fe200078e0202 */
[----:B------:R-:W-:Y:S01]  /*7c70*/  STSM.16.M88.4 [R78], R84 ;  /* 0x000000544e007844 */ /* 0x000fe20000000200 */
[----:B------:R-:W-:Y:S06]  /*7c80*/  BAR.SYNC.DEFER_BLOCKING 0x0 ;  /* 0x0000000000007b1d */ /* 0x000fec0000010000 */
[----:B------:R-:W1:Y:S02]  /*7c90*/  LDS.128 R40, [R0] ;  /* 0x0000000000287984 */ /* 0x000e640000000c00 */
[----:B------:R-:W-:Y:S06]  /*7ca0*/  BAR.SYNC.DEFER_BLOCKING 0x0 ;  /* 0x0000000000007b1d */ /* 0x000fec0000010000 */
[----:B------:R-:W-:Y:S02]  /*7cb0*/  STSM.16.M88.4 [R78], R48 ;  /* 0x000000304e007844 */ /* 0x000fe40000000200 */
[----:B------:R-:W-:Y:S06]  /*7cc0*/  BAR.SYNC.DEFER_BLOCKING 0x0 ;  /* 0x0000000000007b1d */ /* 0x000fec0000010000 */
[----:B------:R-:W-:Y:S02]  /*7cd0*/  LDS.128 R44, [R0] ;  /* 0x00000000002c7984 */ /* 0x000fe40000000c00 */
[----:B------:R-:W-:Y:S06]  /*7ce0*/  BAR.SYNC.DEFER_BLOCKING 0x0 ;  /* 0x0000000000007b1d */ /* 0x000fec0000010000 */
[----:B------:R0:W-:Y:S02]  /*7cf0*/  STSM.16.M88.4 [R78], R80 ;  /* 0x000000504e007844 */ /* 0x0001e40000000200 */
[----:B------:R-:W-:Y:S01]  /*7d00*/  BAR.SYNC.DEFER_BLOCKING 0x0 ;  /* 0x0000000000007b1d */ /* 0x000fe20000010000 */
[----:B0-----:R-:W-:-:S05]  /*7d10*/  PRMT R80, R64, 0x7632, R80 ;  /* 0x0000763240507816 */ /* 0x001fca0000000050 */
[----:B------:R-:W-:Y:S02]  /*7d20*/  LDS.128 R48, [R0] ;  /* 0x0000000000307984 */ /* 0x000fe40000000c00 */
[----:B------:R-:W-:Y:S06]  /*7d30*/  BAR.SYNC.DEFER_BLOCKING 0x0 ;  /* 0x0000000000007b1d */ /* 0x000fec0000010000 */
[----:B------:R0:W-:Y:S02]  /*7d40*/  STSM.16.M88.4 [R78], R4 ;  /* 0x000000044e007844 */ /* 0x0001e40000000200 */
[----:B------:R-:W-:Y:S01]  /*7d50*/  BAR.SYNC.DEFER_BLOCKING 0x0 ;  /* 0x0000000000007b1d */ /* 0x000fe20000010000 */
[----:B0-----:R-:W-:-:S04]  /*7d60*/  IMAD.WIDE R4, R77, 0x2, R52 ;  /* 0x000000024d047825 */ /* 0x001fc800078e0234 */
[----:B------:R-:W-:Y:S01]  /*7d70*/  IMAD.WIDE R6, R79, 0x2, R2 ;  /* 0x000000024f067825 */ /* 0x000fe200078e0202 */
[----:B------:R0:W-:Y:S01]  /*7d80*/  @P3 STG.E.U16 desc[UR12][R54.64], R64 ;  /* 0x0000004036003986 */ /* 0x0001e2000c10150c */
[----:B------:R-:W-:Y:S02]  /*7d90*/  ISETP.LT.AND P3, PT, R105, UR10, !P1 ;  /* 0x0000000a69007c0c */ /* 0x000fe4000cf61270 */
[----:B------:R-:W-:Y:S01]  /*7da0*/  ISETP.LT.AND P1, PT, R104, UR10, !P1 ;  /* 0x0000000a68007c0c */ /* 0x000fe2000cf21270 */
[----:B------:R1:W-:Y:S01]  /*7db0*/  @P5 STG.E.U16 desc[UR12][R72.64], R80 ;  /* 0x0000005048005986 */ /* 0x0003e2000c10150c */
[----:B------:R-:W-:Y:S02]  /*7dc0*/  ISETP.GE.AND P5, PT, R76, UR11, PT ;  /* 0x0000000b4c007c0c */ /* 0x000fe4000bfa6270 */
[----:B------:R-:W-:Y:S01]  /*7dd0*/  PRMT R76, R65, 0x7632, R76 ;  /* 0x00007632414c7816 */ /* 0x000fe2000000004c */
[----:B------:R2:W-:Y:S01]  /*7de0*/  @P2 STG.E.U16 desc[UR12][R74.64], R68 ;  /* 0x000000444a002986 */ /* 0x0005e2000c10150c */
[----:B0-----:R-:W-:Y:S01]  /*7df0*/  IMAD.WIDE R54, R79, 0x2, R52 ;  /* 0x000000024f367825 */ /* 0x001fe200078e0234 */
[----:B-1----:R-:W-:-:S03]  /*7e00*/  PRMT R73, R68, 0x7632, R73 ;  /* 0x0000763244497816 */ /* 0x002fc60000000049 */
[----:B------:R-:W-:Y:S02]  /*7e10*/  VIADD R79, R79, UR4 ;  /* 0x000000044f4f7c36 */ /* 0x000fe40008000000 */
[----:B------:R-:W-:Y:S01]  /*7e20*/  VIADD R64, R106, 0x6 ;  /* 0x000000066a407836 */ /* 0x000fe20000000000 */
[----:B------:R0:W-:Y:S01]  /*7e30*/  @P0 STG.E.U16 desc[UR12][R4.64], R73 ;  /* 0x0000004904000986 */ /* 0x0001e2000c10150c */
[----:B------:R-:W-:Y:S01]  /*7e40*/  ISETP.LT.AND P0, PT, R105, UR10, !P6 ;  /* 0x0000000a69007c0c */ /* 0x000fe2000f701270 */
[----:B--2---:R-:W-:Y:S01]  /*7e50*/  VIADD R75, R79, UR4 ;  /* 0x000000044f4b7c36 */ /* 0x004fe20008000000 */
[----:B------:R-:W-:Y:S01]  /*7e60*/  ISETP.LT.AND P6, PT, R104, UR10, !P6 ;  /* 0x0000000a68007c0c */ /* 0x000fe2000f7c1270 */
[----:B------:R-:W-:Y:S01]  /*7e70*/  @P3 STG.E.U16 desc[UR12][R6.64], R65 ;  /* 0x0000004106003986 */ /* 0x000fe2000c10150c */
[----:B------:R-:W-:Y:S01]  /*7e80*/  ISETP.GE.AND P2, PT, R64, UR11, PT ;  /* 0x0000000b40007c0c */ /* 0x000fe2000bf46270 */
[----:B------:R-:W-:Y:S02]  /*7e90*/  VIADD R64, R106, 0x8 ;  /* 0x000000086a407836 */ /* 0x000fe40000000000 */
[----:B------:R1:W-:Y:S01]  /*7ea0*/  @P1 STG.E.U16 desc[UR12][R54.64], R76 ;  /* 0x0000004c36001986 */ /* 0x0003e2000c10150c */
[----:B------:R-:W-:Y:S01]  /*7eb0*/  ISETP.LT.AND P1, PT, R105, UR10, !P4 ;  /* 0x0000000a69007c0c */ /* 0x000fe2000e721270 */
[----:B------:R-:W-:Y:S01]  /*7ec0*/  VIADD R77, R75, UR4 ;  /* 0x000000044b4d7c36 */ /* 0x000fe20008000000 */
[----:B------:R-:W-:Y:S01]  /*7ed0*/  ISETP.LT.AND P4, PT, R104, UR10, !P4 ;  /* 0x0000000a68007c0c */ /* 0x000fe2000e781270 */
[----:B0-----:R-:W-:-:S04]  /*7ee0*/  IMAD.WIDE R72, R79, 0x2, R2 ;  /* 0x000000024f487825 */ /* 0x001fc800078e0202 */
[----:B------:R-:W-:Y:S01]  /*7ef0*/  IMAD.WIDE R4, R79, 0x2, R52 ;  /* 0x000000024f047825 */ /* 0x000fe200078e0234 */
[----:B------:R0:W-:Y:S01]  /*7f00*/  @P0 STG.E.U16 desc[UR12][R72.64], R69 ;  /* 0x0000004548000986 */ /* 0x0001e2000c10150c */
[----:B------:R-:W-:Y:S02]  /*7f10*/  ISETP.GE.AND P0, PT, R64, UR11, PT ;  /* 0x0000000b40007c0c */ /* 0x000fe4000bf06270 */
[----:B-1----:R-:W-:Y:S01]  /*7f20*/  PRMT R55, R69, 0x7632, R55 ;  /* 0x0000763245377816 */ /* 0x002fe20000000037 */
[----:B------:R-:W-:-:S04]  /*7f30*/  IMAD.WIDE R6, R75, 0x2, R2 ;  /* 0x000000024b067825 */ /* 0x000fc800078e0202 */
[----:B------:R1:W-:Y:S01]  /*7f40*/  @P6 STG.E.U16 desc[UR12][R4.64], R55 ;  /* 0x0000003704006986 */ /* 0x0003e2000c10150c */
[----:B------:R-:W-:Y:S01]  /*7f50*/  ISETP.LT.AND P6, PT, R105, UR10, !P5 ;  /* 0x0000000a69007c0c */ /* 0x000fe2000efc1270 */
[----:B------:R-:W-:Y:S01]  /*7f60*/  VIADD R68, R106, 0x7 ;  /* 0x000000076a447836 */ /* 0x000fe20000000000 */
[----:B------:R-:W-:Y:S01]  /*7f70*/  ISETP.LT.AND P5, PT, R104, UR10, !P5 ;  /* 0x0000000a68007c0c */ /* 0x000fe2000efa1270 */
[----:B------:R2:W-:Y:S01]  /*7f80*/  @P1 STG.E.U16 desc[UR12][R6.64], R66 ;  /* 0x0000004206001986 */ /* 0x0005e2000c10150c */
[----:B------:R-:W-:Y:S01]  /*7f90*/  IMAD.WIDE R64, R77, 0x2, R2 ;  /* 0x000000024d407825 */ /* 0x000fe200078e0202 */
[----:B0-----:R-:W-:Y:S02]  /*7fa0*/  PRMT R72, R70, 0x7632, R72 ;  /* 0x0000763246487816 */ /* 0x001fe40000000048 */
[----:B------:R-:W-:Y:S01]  /*7fb0*/  ISETP.GE.AND P3, PT, R68, UR11, PT ;  /* 0x0000000b44007c0c */ /* 0x000fe2000bf66270 */
[C---:B------:R-:W-:Y:S02]  /*7fc0*/  VIADD R68, R106.reuse, 0xa ;  /* 0x0000000a6a447836 */ /* 0x040fe40000000000 */
[----:B------:R-:W-:-:S02]  /*7fd0*/  VIADD R74, R106, 0x9 ;  /* 0x000000096a4a7836 */ /* 0x000fc40000000000 */
[----:B-1----:R-:W-:Y:S01]  /*7fe0*/  IMAD.WIDE R54, R75, 0x2, R52 ;  /* 0x000000024b367825 */ /* 0x002fe200078e0234 */
[----:B--2---:R-:W-:-:S03]  /*7ff0*/  PRMT R7, R66, 0x7632, R7 ;  /* 0x0000763242077816 */ /* 0x004fc60000000007 */
[C---:B------:R-:W-:Y:S01]  /*8000*/  IMAD.WIDE R4, R77.reuse, 0x2, R52 ;  /* 0x000000024d047825 */ /* 0x040fe200078e0234 */
[----:B------:R-:W-:Y:S01]  /*8010*/  ISETP.GE.AND P1, PT, R74, UR11, PT ;  /* 0x0000000b4a007c0c */ /* 0x000fe2000bf26270 */
[----:B------:R0:W-:Y:S02]  /*8020*/  @P4 STG.E.U16 desc[UR12][R54.64], R7 ;  /* 0x0000000736004986 */ /* 0x0001e4000c10150c */
[----:B------:R-:W-:Y:S01]  /*8030*/  VIADD R77, R77, UR4 ;  /* 0x000000044d4d7c36 */ /* 0x000fe20008000000 */
[----:B------:R-:W-:Y:S01]  /*8040*/  ISETP.GE.AND P4, PT, R68, UR11, PT ;  /* 0x0000000b44007c0c */ /* 0x000fe2000bf86270 */
[----:B------:R-:W-:Y:S01]  /*8050*/  VIADD R66, R106, 0xb ;  /* 0x0000000b6a427836 */ /* 0x000fe20000000000 */
[----:B------:R1:W-:Y:S01]  /*8060*/  @P6 STG.E.U16 desc[UR12][R64.64], R70 ;  /* 0x0000004640006986 */ /* 0x0003e2000c10150c */
[----:B------:R-:W-:Y:S01]  /*8070*/  ISETP.LT.AND P6, PT, R105, UR10, !P3 ;  /* 0x0000000a69007c0c */ /* 0x000fe2000dfc1270 */
[----:B------:R-:W-:Y:S01]  /*8080*/  VIADD R69, R77, UR4 ;  /* 0x000000044d457c36 */ /* 0x000fe20008000000 */
[----:B------:R-:W-:Y:S01]  /*8090*/  ISETP.LT.AND P3, PT, R104, UR10, !P3 ;  /* 0x0000000a68007c0c */ /* 0x000fe2000df61270 */
[----:B------:R2:W-:Y:S01]  /*80a0*/  @P5 STG.E.U16 desc[UR12][R4.64], R72 ;  /* 0x0000004804005986 */ /* 0x0005e2000c10150c */
[----:B------:R-:W-:-:S02]  /*80b0*/  ISETP.LT.AND P5, PT, R105, UR10, !P2 ;  /* 0x0000000a69007c0c */ /* 0x000fc4000d7a1270 */
[----:B------:R-:W-:Y:S01]  /*80c0*/  ISETP.LT.AND P2, PT, R104, UR10, !P2 ;  /* 0x0000000a68007c0c */ /* 0x000fe2000d741270 */
[----:B0-----:R-:W-:Y:S01]  /*80d0*/  IMAD.WIDE R6, R77, 0x2, R2 ;  /* 0x000000024d067825 */ /* 0x001fe200078e0202 */
[----:B------:R-:W-:-:S03]  /*80e0*/  PRMT R68, R67, 0x7632, R68 ;  /* 0x0000763243447816 */ /* 0x000fc60000000044 */
[----:B------:R-:W-:Y:S01]  /*80f0*/  IMAD.WIDE R54, R77, 0x2, R52 ;  /* 0x000000024d367825 */ /* 0x000fe200078e0234 */
[----:B-1----:R-:W-:-:S03]  /*8100*/  PRMT R70, R71, 0x7632, R70 ;  /* 0x0000763247467816 */ /* 0x002fc60000000046 */
[C---:B--2---:R-:W-:Y:S02]  /*8110*/  IMAD.WIDE R4, R69.reuse, 0x2, R2 ;  /* 0x0000000245047825 */ /* 0x044fe400078e0202 */
[----:B------:R0:W-:Y:S01]  /*8120*/  @P5 STG.E.U16 desc[UR12][R6.64], R67 ;  /* 0x0000004306005986 */ /* 0x0001e2000c10150c */
[----:B------:R-:W-:Y:S01]  /*8130*/  ISETP.GE.AND P5, PT, R66, UR11, PT ;  /* 0x0000000b42007c0c */ /* 0x000fe2000bfa6270 */
[C-C-:B------:R-:W-:Y:S02]  /*8140*/  IMAD.WIDE R64, R69.reuse, 0x2, R52.reuse ;  /* 0x0000000245407825 */ /* 0x140fe400078e0234 */
[----:B------:R1:W-:Y:S02]  /*8150*/  @P2 STG.E.U16 desc[UR12][R54.64], R68 ;  /* 0x0000004436002986 */ /* 0x0003e4000c10150c */
[----:B------:R-:W-:Y:S02]  /*8160*/  VIADD R69, R69, UR4 ;  /* 0x0000000445457c36 */ /* 0x000fe40008000000 */
[----:B------:R2:W-:Y:S01]  /*8170*/  @P6 STG.E.U16 desc[UR12][R4.64], R71 ;  /* 0x0000004704006986 */ /* 0x0005e2000c10150c */
[C---:B------:R-:W-:Y:S01]  /*8180*/  ISETP.LT.AND P6, PT, R105.reuse, UR10, !P1 ;  /* 0x0000000a69007c0c */ /* 0x040fe2000cfc1270 */
[----:B------:R-:W-:Y:S01]  /*8190*/  VIADD R66, R106, 0xc ;  /* 0x0000000c6a427836 */ /* 0x000fe20000000000 */
[C---:B------:R-:W-:Y:S01]  /*81a0*/  ISETP.LT.AND P1, PT, R104.reuse, UR10, !P1 ;  /* 0x0000000a68007c0c */ /* 0x040fe2000cf21270 */
[----:B------:R3:W-:Y:S01]  /*81b0*/  @P3 STG.E.U16 desc[UR12][R64.64], R70 ;  /* 0x0000004640003986 */ /* 0x0007e2000c10150c */
[----:B------:R-:W-:Y:S01]  /*81c0*/  ISETP.LT.AND P3, PT, R105, UR10, !P0 ;  /* 0x0000000a69007c0c */ /* 0x000fe2000c761270 */
[C---:B0-----:R-:W-:Y:S01]  /*81d0*/  VIADD R67, R69.reuse, UR4 ;  /* 0x0000000445437c36 */ /* 0x041fe20008000000 */
[----:B------:R-:W-:Y:S01]  /*81e0*/  ISETP.LT.AND P0, PT, R104, UR10, !P0 ;  /* 0x0000000a68007c0c */ /* 0x000fe2000c701270 */
[----:B------:R-:W-:Y:S01]  /*81f0*/  IMAD.WIDE R6, R69, 0x2, R52 ;  /* 0x0000000245067825 */ /* 0x000fe200078e0234 */
[----:B-1----:R-:W-:-:S02]  /*8200*/  PRMT R68, R56, 0x7632, R68 ;  /* 0x0000763238447816 */ /* 0x002fc40000000044 */
[----:B------:R-:W-:Y:S01]  /*8210*/  ISETP.GE.AND P2, PT, R66, UR11, PT ;  /* 0x0000000b42007c0c */ /* 0x000fe2000bf46270 */
[----:B--2---:R-:W-:-:S04]  /*8220*/  IMAD.WIDE R4, R69, 0x2, R2 ;  /* 0x0000000245047825 */ /* 0x004fc800078e0202 */
[C---:B------:R-:W-:Y:S01]  /*8230*/  IMAD.WIDE R54, R67.reuse, 0x2, R2 ;  /* 0x0000000243367825 */ /* 0x040fe200078e0202 */
[----:B---3--:R-:W-:Y:S01]  /*8240*/  PRMT R70, R60, 0x7632, R70 ;  /* 0x000076323c467816 */ /* 0x008fe20000000046 */
[----:B------:R0:W-:Y:S02]  /*8250*/  @P3 STG.E.U16 desc[UR12][R4.64], R56 ;  /* 0x0000003804003986 */ /* 0x0001e4000c10150c */
[C---:B------:R-:W-:Y:S02]  /*8260*/  IMAD.WIDE R64, R67.reuse, 0x2, R52 ;  /* 0x0000000243407825 */ /* 0x040fe400078e0234 */
[----:B------:R1:W-:Y:S02]  /*8270*/  @P0 STG.E.U16 desc[UR12][R6.64], R68 ;  /* 0x0000004406000986 */ /* 0x0003e4000c10150c */
[----:B------:R-:W-:Y:S02]  /*8280*/  VIADD R67, R67, UR4 ;  /* 0x0000000443437c36 */ /* 0x000fe40008000000 */
[----:B------:R2:W-:Y:S01]  /*8290*/  @P6 STG.E.U16 desc[UR12][R54.64], R60 ;  /* 0x0000003c36006986 */ /* 0x0005e2000c10150c */
[----:B------:R-:W-:Y:S01]  /*82a0*/  VIADD R66, R106, 0xd ;  /* 0x0000000d6a427836 */ /* 0x000fe20000000000 */
[----:B------:R-:W-:Y:S01]  /*82b0*/  ISETP.LT.AND P6, PT, R105, UR10, !P5 ;  /* 0x0000000a69007c0c */ /* 0x000fe2000efc1270 */
[----:B------:R-:W-:Y:S01]  /*82c0*/  VIADD R69, R67, UR4 ;  /* 0x0000000443457c36 */ /* 0x000fe20008000000 */
[----:B------:R3:W-:Y:S01]  /*82d0*/  @P1 STG.E.U16 desc[UR12][R64.64], R70 ;  /* 0x0000004640001986 */ /* 0x0007e2000c10150c */
[----:B------:R-:W-:Y:S01]  /*82e0*/  ISETP.LT.AND P1, PT, R105, UR10, !P4 ;  /* 0x0000000a69007c0c */ /* 0x000fe2000e721270 */
[----:B0-----:R-:W-:Y:S01]  /*82f0*/  IMAD.WIDE R4, R67, 0x2, R2 ;  /* 0x0000000243047825 */ /* 0x001fe200078e0202 */
[----:B------:R-:W-:-:S02]  /*8300*/  ISETP.LT.AND P4, PT, R104, UR10, !P4 ;  /* 0x0000000a68007c0c */ /* 0x000fc4000e781270 */
[----:B------:R-:W-:Y:S01]  /*8310*/  ISETP.LT.AND P5, PT, R104, UR10, !P5 ;  /* 0x0000000a68007c0c */ /* 0x000fe2000efa1270 */
[----:B-1----:R-:W-:Y:S01]  /*8320*/  IMAD.WIDE R6, R67, 0x2, R52 ;  /* 0x0000000243067825 */ /* 0x002fe200078e0234 */
[----:B------:R-:W-:Y:S02]  /*8330*/  ISETP.GE.AND P3, PT, R66, UR11, PT ;  /* 0x0000000b42007c0c */ /* 0x000fe4000bf66270 */
[----:B--2---:R-:W-:Y:S01]  /*8340*/  PRMT R60, R57, 0x7632, R60 ;  /* 0x00007632393c7816 */ /* 0x004fe2000000003c */
[----:B------:R-:W-:Y:S02]  /*8350*/  VIADD R66, R106, 0xe ;  /* 0x0000000e6a427836 */ /* 0x000fe40000000000 */
[C---:B------:R-:W-:Y:S02]  /*8360*/  IMAD.WIDE R54, R69.reuse, 0x2, R2 ;  /* 0x0000000245367825 */ /* 0x040fe400078e0202 */
[----:B------:R0:W-:Y:S01]  /*8370*/  @P1 STG.E.U16 desc[UR12][R4.64], R57 ;  /* 0x0000003904001986 */ /* 0x0001e2000c10150c */
[----:B------:R-:W-:Y:S01]  /*8380*/  ISETP.GE.AND P0, PT, R66, UR11, PT ;  /* 0x0000000b42007c0c */ /* 0x000fe2000bf06270 */
[----:B---3--:R-:W-:Y:S01]  /*8390*/  IMAD.WIDE R64, R69, 0x2, R52 ;  /* 0x0000000245407825 */ /* 0x008fe200078e0234 */
[----:B------:R-:W-:Y:S01]  /*83a0*/  PRMT R66, R61, 0x7632, R66 ;  /* 0x000076323d427816 */ /* 0x000fe20000000042 */
[----:B------:R1:W-:Y:S01]  /*83b0*/  @P4 STG.E.U16 desc[UR12][R6.64], R60 ;  /* 0x0000003c06004986 */ /* 0x0003e2000c10150c */
[----:B------:R-:W-:Y:S01]  /*83c0*/  ISETP.LT.AND P4, PT, R105, UR10, !P2 ;  /* 0x0000000a69007c0c */ /* 0x000fe2000d781270 */
[----:B------:R-:W-:Y:S01]  /*83d0*/  VIADD R69, R69, UR4 ;  /* 0x0000000445457c36 */ /* 0x000fe20008000000 */
[----:B------:R-:W-:Y:S01]  /*83e0*/  ISETP.LT.AND P2, PT, R104, UR10, !P2 ;  /* 0x0000000a68007c0c */ /* 0x000fe2000d741270 */
[----:B------:R-:W-:Y:S01]  /*83f0*/  VIADD R56, R106, 0xf ;  /* 0x0000000f6a387836 */ /* 0x000fe20000000000 */
[----:B------:R2:W-:Y:S01]  /*8400*/  @P6 STG.E.U16 desc[UR12][R54.64], R61 ;  /* 0x0000003d36006986 */ /* 0x0005e2000c10150c */
[----:B------:R-:W-:Y:S01]  /*8410*/  ISETP.LT.AND P6, PT, R105, UR10, !P3 ;  /* 0x0000000a69007c0c */ /* 0x000fe2000dfc1270 */
[C---:B------:R-:W-:Y:S01]  /*8420*/  VIADD R67, R69.reuse, UR4 ;  /* 0x0000000445437c36 */ /* 0x040fe20008000000 */
[----:B------:R-:W-:Y:S01]  /*8430*/  ISETP.LT.AND P3, PT, R104, UR10, !P3 ;  /* 0x0000000a68007c0c */ /* 0x000fe2000df61270 */
[----:B------:R3:W-:Y:S01]  /*8440*/  @P5 STG.E.U16 desc[UR12][R64.64], R66 ;  /* 0x0000004240005986 */ /* 0x0007e2000c10150c */
[----:B0-----:R-:W-:Y:S01]  /*8450*/  IMAD.WIDE R4, R69, 0x2, R2 ;  /* 0x0000000245047825 */ /* 0x001fe200078e0202 */
[----:B------:R-:W-:-:S03]  /*8460*/  ISETP.GE.AND P1, PT, R56, UR11, PT ;  /* 0x0000000b38007c0c */ /* 0x000fc6000bf26270 */
[----:B-1----:R-:W-:Y:S01]  /*8470*/  IMAD.WIDE R6, R69, 0x2, R52 ;  /* 0x0000000245067825 */ /* 0x002fe200078e0234 */
[----:B------:R0:W-:Y:S03]  /*8480*/  @P4 STG.E.U16 desc[UR12][R4.64], R58 ;  /* 0x0000003a04004986 */ /* 0x0001e6000c10150c */
[----:B------:R-:W-:Y:S02]  /*8490*/  VIADD R56, R106, 0x10 ;  /* 0x000000106a387836 */ /* 0x000fe40000000000 */
[C---:B--2---:R-:W-:Y:S01]  /*84a0*/  IMAD.WIDE R54, R67.reuse, 0x2, R2 ;  /* 0x0000000243367825 */ /* 0x044fe200078e0202 */
[----:B---3--:R-:W-:Y:S02]  /*84b0*/  PRMT R64, R58, 0x7632, R64 ;  /* 0x000076323a407816 */ /* 0x008fe40000000040 */
[----:B------:R-:W-:Y:S01]  /*84c0*/  ISETP.GE.AND P5, PT, R56, UR11, PT ;  /* 0x0000000b38007c0c */ /* 0x000fe2000bfa6270 */
[----:B------:R-:W-:Y:S01]  /*84d0*/  IMAD.WIDE R56, R67, 0x2, R52 ;  /* 0x0000000243387825 */ /* 0x000fe200078e0234 */
[----:B------:R-:W-:Y:S01]  /*84e0*/  PRMT R65, R62, 0x7632, R65 ;  /* 0x000076323e417816 */ /* 0x000fe20000000041 */
[----:B------:R1:W-:Y:S01]  /*84f0*/  @P2 STG.E.U16 desc[UR12][R6.64], R64 ;  /* 0x0000004006002986 */ /* 0x0003e2000c10150c */
[----:B------:R-:W-:Y:S01]  /*8500*/  ISETP.LT.AND P2, PT, R105, UR10, !P0 ;  /* 0x0000000a69007c0c */ /* 0x000fe2000c741270 */
[----:B------:R-:W-:Y:S01]  /*8510*/  VIADD R67, R67, UR4 ;  /* 0x0000000443437c36 */ /* 0x000fe20008000000 */
[C---:B------:R-:W-:Y:S01]  /*8520*/  ISETP.LT.AND P0, PT, R104.reuse, UR10, !P0 ;  /* 0x0000000a68007c0c */ /* 0x040fe2000c701270 */
[----:B------:R-:W-:Y:S01]  /*8530*/  @P6 STG.E.U16 desc[UR12][R54.64], R62 ;  /* 0x0000003e36006986 */ /* 0x000fe2000c10150c */
[----:B------:R-:W-:Y:S01]  /*8540*/  ISETP.LT.AND P6, PT, R105, UR10, !P1 ;  /* 0x0000000a69007c0c */ /* 0x000fe2000cfc1270 */
[----:B0-----:R-:W-:Y:S01]  /*8550*/  IMAD.WIDE R4, R67, 0x2, R2 ;  /* 0x0000000243047825 */ /* 0x001fe200078e0202 */
[----:B------:R-:W-:Y:S01]  /*8560*/  ISETP.LT.AND P1, PT, R104, UR10, !P1 ;  /* 0x0000000a68007c0c */ /* 0x000fe2000cf21270 */
[----:B------:R0:W-:Y:S02]  /*8570*/  @P3 STG.E.U16 desc[UR12][R56.64], R65 ;  /* 0x0000004138003986 */ /* 0x0001e4000c10150c */
[----:B------:R-:W-:-:S02]  /*8580*/  VIADD R60, R106, 0x11 ;  /* 0x000000116a3c7836 */ /* 0x000fc40000000000 */
[C---:B-1----:R-:W-:Y:S02]  /*8590*/  IMAD.WIDE R6, R67.reuse, 0x2, R52 ;  /* 0x0000000243067825 */ /* 0x042fe400078e0234 */
[----:B------:R1:W-:Y:S01]  /*85a0*/  @P2 STG.E.U16 desc[UR12][R4.64], R59 ;  /* 0x0000003b04002986 */ /* 0x0003e2000c10150c */
[----:B------:R-:W-:Y:S01]  /*85b0*/  ISETP.GE.AND P4, PT, R60, UR11, PT ;  /* 0x0000000b3c007c0c */ /* 0x000fe2000bf86270 */
[----:B------:R-:W-:Y:S02]  /*85c0*/  VIADD R61, R67, UR4 ;  /* 0x00000004433d7c36 */ /* 0x000fe40008000000 */
[----:B------:R-:W-:Y:S01]  /*85d0*/  VIADD R60, R106, 0x12 ;  /* 0x000000126a3c7836 */ /* 0x000fe20000000000 */
[----:B0-----:R-:W-:Y:S01]  /*85e0*/  PRMT R57, R59, 0x7632, R57 ;  /* 0x000076323b397816 */ /* 0x001fe20000000039 */
[----:B------:R-:W-:-:S03]  /*85f0*/  IMAD.WIDE R54, R61, 0x2, R2 ;  /* 0x000000023d367825 */ /* 0x000fc600078e0202 */
[----:B------:R-:W-:Y:S01]  /*8600*/  ISETP.GE.AND P3, PT, R60, UR11, PT ;  /* 0x0000000b3c007c0c */ /* 0x000fe2000bf66270 */
[----:B------:R0:W-:Y:S01]  /*8610*/  @P0 STG.E.U16 desc[UR12][R6.64], R57 ;  /* 0x0000003906000986 */ /* 0x0001e2000c10150c */
[----:B------:R-:W-:Y:S01]  /*8620*/  ISETP.LT.AND P0, PT, R105, UR10, !P5 ;  /* 0x0000000a69007c0c */ /* 0x000fe2000ef01270 */
[----:B------:R-:W-:Y:S01]  /*8630*/  VIADD R58, R106, 0x13 ;  /* 0x000000136a3a7836 */ /* 0x000fe20000000000 */
[----:B------:R-:W-:Y:S01]  /*8640*/  ISETP.LT.AND P5, PT, R104, UR10, !P5 ;  /* 0x0000000a68007c0c */ /* 0x000fe2000efa1270 */
[----:B------:R2:W-:Y:S01]  /*8650*/  @P6 STG.E.U16 desc[UR12][R54.64], R63 ;  /* 0x0000003f36006986 */ /* 0x0005e2000c10150c */
[----:B-1----:R-:W-:Y:S02]  /*8660*/  PRMT R5, R63, 0x7632, R5 ;  /* 0x000076323f057816 */ /* 0x002fe40000000005 */
[----:B------:R-:W-:Y:S02]  /*8670*/  ISETP.LT.AND P6, PT, R105, UR10, !P4 ;  /* 0x0000000a69007c0c */ /* 0x000fe4000e7c1270 */
[----:B------:R-:W-:-:S02]  /*8680*/  PRMT R60, R20, 0x7632, R60 ;  /* 0x00007632143c7816 */ /* 0x000fc4000000003c */
[----:B------:R-:W-:Y:S01]  /*8690*/  ISETP.LT.AND P4, PT, R104, UR10, !P4 ;  /* 0x0000000a68007c0c */ /* 0x000fe2000e781270 */
[----:B0-----:R-:W-:Y:S01]  /*86a0*/  IMAD.WIDE R56, R61, 0x2, R52 ;  /* 0x000000023d387825 */ /* 0x001fe200078e0234 */
[----:B------:R-:W-:-:S03]  /*86b0*/  ISETP.GE.AND P2, PT, R58, UR11, PT ;  /* 0x0000000b3a007c0c */ /* 0x000fc6000bf46270 */
[----:B------:R-:W-:Y:S01]  /*86c0*/  VIADD R61, R61, UR4 ;  /* 0x000000043d3d7c36 */ /* 0x000fe20008000000 */
[----:B------:R0:W-:Y:S01]  /*86d0*/  @P1 STG.E.U16 desc[UR12][R56.64], R5 ;  /* 0x0000000538001986 */ /* 0x0001e2000c10150c */
[----:B------:R-:W-:Y:S02]  /*86e0*/  VIADD R58, R106, 0x14 ;  /* 0x000000146a3a7836 */ /* 0x000fe40000000000 */
[----:B------:R-:W-:-:S03]  /*86f0*/  IMAD.WIDE R6, R61, 0x2, R52 ;  /* 0x000000023d067825 */ /* 0x000fc600078e0234 */
[----:B------:R-:W-:Y:S01]  /*8700*/  ISETP.GE.AND P1, PT, R58, UR11, PT ;  /* 0x0000000b3a007c0c */ /* 0x000fe2000bf26270 */
[----:B------:R-:W-:Y:S02]  /*8710*/  VIADD R59, R61, UR4 ;  /* 0x000000043d3b7c36 */ /* 0x000fe40008000000 */
[----:B------:R-:W-:Y:S02]  /*8720*/  VIADD R58, R106, 0x15 ;  /* 0x000000156a3a7836 */ /* 0x000fe40000000000 */
[----:B--2---:R-:W-:-:S04]  /*8730*/  IMAD.WIDE R54, R59, 0x2, R2 ;  /* 0x000000023b367825 */ /* 0x004fc800078e0202 */
[----:B0-----:R-:W-:-:S04]  /*8740*/  IMAD.WIDE R4, R61, 0x2, R2 ;  /* 0x000000023d047825 */ /* 0x001fc800078e0202 */
[----:B------:R-:W-:Y:S01]  /*8750*/  VIADD R56, R106, 0x16 ;  /* 0x000000166a387836 */ /* 0x000fe20000000000 */
[----:B------:R0:W-:Y:S01]  /*8760*/  @P0 STG.E.U16 desc[UR12][R4.64], R20 ;  /* 0x0000001404000986 */ /* 0x0001e2000c10150c */
[----:B------:R-:W-:Y:S01]  /*8770*/  VIADD R57, R59, UR4 ;  /* 0x000000043b397c36 */ /* 0x000fe20008000000 */
[----:B------:R-:W-:Y:S02]  /*8780*/  ISETP.GE.AND P0, PT, R58, UR11, PT ;  /* 0x0000000b3a007c0c */ /* 0x000fe4000bf06270 */
[----:B------:R1:W-:Y:S01]  /*8790*/  @P5 STG.E.U16 desc[UR12][R6.64], R60 ;  /* 0x0000003c06005986 */ /* 0x0003e2000c10150c */
[----:B------:R-:W-:Y:S01]  /*87a0*/  ISETP.LT.AND P5, PT, R105, UR10, !P3 ;  /* 0x0000000a69007c0c */ /* 0x000fe2000dfa1270 */
[----:B------:R-:W2:Y:S01]  /*87b0*/  LDCU UR10, c[0x0][0x398] ;  /* 0x00007300ff0a77ac */ /* 0x000ea20008000800 */
[----:B------:R-:W-:Y:S01]  /*87c0*/  ISETP.LT.AND P3, PT, R104, UR5, !P3 ;  /* 0x0000000568007c0c */ /* 0x000fe2000df61270 */
[----:B------:R3:W-:Y:S01]  /*87d0*/  @P6 STG.E.U16 desc[UR12][R54.64], R16 ;  /* 0x0000001036006986 */ /* 0x0007e2000c10150c */
[----:B------:R-:W-:Y:S01]  /*87e0*/  ISETP.GE.AND P6, PT, R56, UR11, PT ;  /* 0x0000000b38007c0c */ /* 0x000fe2000bfc6270 */
[----:B------:R-:W2:Y:S01]  /*87f0*/  LDCU UR5, c[0x0][0x398] ;  /* 0x00007300ff0577ac */ /* 0x000ea20008000800 */
[----:B------:R-:W-:Y:S01]  /*8800*/  PRMT R56, R16, 0x7632, R56 ;  /* 0x0000763210387816 */ /* 0x000fe20000000038 */
[----:B0-----:R-:W-:Y:S01]  /*8810*/  IMAD.WIDE R4, R59, 0x2, R52 ;  /* 0x000000023b047825 */ /* 0x001fe200078e0234 */
[----:B------:R-:W-:-:S03]  /*8820*/  PRMT R58, R21, 0x7632, R58 ;  /* 0x00007632153a7816 */ /* 0x000fc6000000003a */
[C---:B-1----:R-:W-:Y:S01]  /*8830*/  IMAD.WIDE R6, R57.reuse, 0x2, R2 ;  /* 0x0000000239067825 */ /* 0x042fe200078e0202 */
[----:B------:R0:W-:Y:S03]  /*8840*/  @P4 STG.E.U16 desc[UR12][R4.64], R56 ;  /* 0x0000003804004986 */ /* 0x0001e6000c10150c */
[----:B---3--:R-:W-:Y:S01]  /*8850*/  IMAD.WIDE R54, R57, 0x2, R52 ;  /* 0x0000000239367825 */ /* 0x008fe200078e0234 */
[----:B------:R1:W-:Y:S01]  /*8860*/  @P5 STG.E.U16 desc[UR12][R6.64], R21 ;  /* 0x0000001506005986 */ /* 0x0003e2000c10150c */
[----:B------:R-:W-:Y:S01]  /*8870*/  ISETP.LT.AND P5, PT, R105, UR6, !P2 ;  /* 0x0000000669007c0c */ /* 0x000fe2000d7a1270 */
[----:B------:R-:W3:Y:S01]  /*8880*/  LDCU UR6, c[0x0][0x398] ;  /* 0x00007300ff0677ac */ /* 0x000ee20008000800 */
[----:B------:R-:W-:Y:S01]  /*8890*/  ISETP.LT.AND P2, PT, R104, UR7, !P2 ;  /* 0x0000000768007c0c */ /* 0x000fe2000d741270 */
[----:B------:R-:W-:Y:S01]  /*88a0*/  VIADD R57, R57, UR4 ;  /* 0x0000000439397c36 */ /* 0x000fe20008000000 */
[----:B------:R3:W-:Y:S01]  /*88b0*/  @P3 STG.E.U16 desc[UR12][R54.64], R58 ;  /* 0x0000003a36003986 */ /* 0x0007e2000c10150c */
[----:B------:R-:W-:Y:S01]  /*88c0*/  VIADD R20, R106, 0x17 ;  /* 0x000000176a147836 */ /* 0x000fe20000000000 */
[----:B--2---:R-:W-:Y:S01]  /*88d0*/  ISETP.LT.AND P3, PT, R105, UR5, !P1 ;  /* 0x0000000569007c0c */ /* 0x004fe2000cf61270 */
[----:B0-----:R-:W-:Y:S01]  /*88e0*/  IMAD.WIDE R4, R57, 0x2, R2 ;  /* 0x0000000239047825 */ /* 0x001fe200078e0202 */
[----:B------:R-:W-:Y:S01]  /*88f0*/  PRMT R56, R17, 0x7632, R56 ;  /* 0x0000763211387816 */ /* 0x000fe20000000038 */
[----:B------:R-:W0:Y:S01]  /*8900*/  LDCU UR5, c[0x0][0x398] ;  /* 0x00007300ff0577ac */ /* 0x000e220008000800 */
[----:B------:R-:W-:Y:S01]  /*8910*/  ISETP.LT.AND P1, PT, R104, UR8, !P1 ;  /* 0x0000000868007c0c */ /* 0x000fe2000cf21270 */
[C---:B-1----:R-:W-:Y:S01]  /*8920*/  IMAD.WIDE R6, R57.reuse, 0x2, R52 ;  /* 0x0000000239067825 */ /* 0x042fe200078e0234 */
[----:B------:R-:W-:Y:S01]  /*8930*/  ISETP.GE.AND P4, PT, R20, UR11, PT ;  /* 0x0000000b14007c0c */ /* 0x000fe2000bf86270 */
[----:B------:R-:W1:Y:S01]  /*8940*/  LDCU UR7, c[0x0][0x398] ;  /* 0x00007300ff0777ac */ /* 0x000e620008000800 */
[----:B------:R2:W-:Y:S01]  /*8950*/  @P5 STG.E.U16 desc[UR12][R4.64], R17 ;  /* 0x0000001104005986 */ /* 0x0005e2000c10150c */
[----:B------:R-:W-:-:S02]  /*8960*/  VIADD R59, R57, UR4 ;  /* 0x00000004393b7c36 */ /* 0x000fc40008000000 */
[----:B------:R-:W-:Y:S01]  /*8970*/  VIADD R16, R106, 0x18 ;  /* 0x000000186a107836 */ /* 0x000fe20000000000 */
[----:B------:R0:W-:Y:S01]  /*8980*/  @P2 STG.E.U16 desc[UR12][R6.64], R56 ;  /* 0x0000003806002986 */ /* 0x0001e2000c10150c */
[----:B------:R-:W-:Y:S01]  /*8990*/  ISETP.LT.AND P2, PT, R105, UR9, !P0 ;  /* 0x0000000969007c0c */ /* 0x000fe2000c741270 */
[C---:B------:R-:W-:Y:S01]  /*89a0*/  IMAD.WIDE R20, R59.reuse, 0x2, R2 ;  /* 0x000000023b147825 */ /* 0x040fe200078e0202 */
[----:B------:R-:W1:Y:S01]  /*89b0*/  LDCU UR8, c[0x0][0x398] ;  /* 0x00007300ff0877ac */ /* 0x000e620008000800 */
[----:B---3--:R-:W-:Y:S02]  /*89c0*/  ISETP.LT.AND P0, PT, R104, UR6, !P0 ;  /* 0x0000000668007c0c */ /* 0x008fe4000c701270 */
[C---:B------:R-:W-:Y:S01]  /*89d0*/  VIADD R55, R59.reuse, UR4 ;  /* 0x000000043b377c36 */ /* 0x040fe20008000000 */
[----:B------:R3:W-:Y:S01]  /*89e0*/  @P3 STG.E.U16 desc[UR12][R20.64], R22 ;  /* 0x0000001614003986 */ /* 0x0007e2000c10150c */
[----:B--2---:R-:W-:Y:S01]  /*89f0*/  IMAD.WIDE R4, R59, 0x2, R52 ;  /* 0x000000023b047825 */ /* 0x004fe200078e0234 */
[----:B------:R-:W-:Y:S01]  /*8a00*/  ISETP.GE.AND P5, PT, R16, UR11, PT ;  /* 0x0000000b10007c0c */ /* 0x000fe2000bfa6270 */
[----:B------:R-:W2:Y:S02]  /*8a10*/  LDCU UR6, c[0x0][0x398] ;  /* 0x00007300ff0677ac */ /* 0x000ea40008000800 */
[----:B0-----:R-:W-:Y:S01]  /*8a20*/  IMAD.WIDE R6, R55, 0x2, R2 ;  /* 0x0000000237067825 */ /* 0x001fe200078e0202 */
[----:B------:R-:W0:Y:S03]  /*8a30*/  LDCU UR9, c[0x0][0x398] ;  /* 0x00007300ff0977ac */ /* 0x000e260008000800 */
[----:B------:R-:W-:Y:S01]  /*8a40*/  VIADD R16, R106, 0x19 ;  /* 0x000000196a107836 */ /* 0x000fe20000000000 */
[----:B---3--:R-:W-:Y:S01]  /*8a50*/  PRMT R21, R22, 0x7632, R21 ;  /* 0x0000763216157816 */ /* 0x008fe20000000015 */
[----:B------:R-:W-:-:S03]  /*8a60*/  VIADD R20, R106, 0x1a ;  /* 0x0000001a6a147836 */ /* 0x000fc60000000000 */
[----:B------:R-:W-:Y:S01]  /*8a70*/  ISETP.GE.AND P3, PT, R16, UR11, PT ;  /* 0x0000000b10007c0c */ /* 0x000fe2000bf66270 */
[----:B------:R-:W-:Y:S01]  /*8a80*/  IMAD.WIDE R16, R55, 0x2, R52 ;  /* 0x0000000237107825 */ /* 0x000fe200078e0234 */
[----:B------:R-:W-:Y:S01]  /*8a90*/  PRMT R22, R19, 0x7632, R22 ;  /* 0x0000763213167816 */ /* 0x000fe20000000016 */
[----:B------:R3:W-:Y:S01]  /*8aa0*/  @P1 STG.E.U16 desc[UR12][R4.64], R21 ;  /* 0x0000001504001986 */ /* 0x0007e2000c10150c */
[----:B------:R-:W-:Y:S01]  /*8ab0*/  ISETP.GE.AND P1, PT, R20, UR11, PT ;  /* 0x0000000b14007c0c */ /* 0x000fe2000bf26270 */
[----:B------:R-:W-:Y:S02]  /*8ac0*/  VIADD R55, R55, UR4 ;  /* 0x0000000437377c36 */ /* 0x000fe40008000000 */
[----:B------:R0:W-:Y:S01]  /*8ad0*/  @P2 STG.E.U16 desc[UR12][R6.64], R18 ;  /* 0x0000001206002986 */ /* 0x0001e2000c10150c */
[----:B------:R-:W-:Y:S01]  /*8ae0*/  ISETP.LT.AND P2, PT, R105, UR5, !P6 ;  /* 0x0000000569007c0c */ /* 0x000fe2000f741270 */
[----:B------:R-:W4:Y:S01]  /*8af0*/  LDCU UR5, c[0x0][0x398] ;  /* 0x00007300ff0577ac */ /* 0x000f220008000800 */
[----:B-1----:R-:W-:Y:S01]  /*8b00*/  ISETP.LT.AND P6, PT, R104, UR7, !P6 ;  /* 0x0000000768007c0c */ /* 0x002fe2000f7c1270 */
[----:B------:R-:W1:Y:S01]  /*8b10*/  LDCU UR7, c[0x0][0x398] ;  /* 0x00007300ff0777ac */ /* 0x000e620008000800 */
[----:B---3--:R-:W-:Y:S01]  /*8b20*/  PRMT R5, R18, 0x7632, R5 ;  /* 0x0000763212057816 */ /* 0x008fe20000000005 */
[----:B0-----:R-:W-:-:S04]  /*8b30*/  IMAD.WIDE R6, R55, 0x2, R52 ;  /* 0x0000000237067825 */ /* 0x001fc800078e0234 */
[----:B------:R0:W-:Y:S01]  /*8b40*/  @P0 STG.E.U16 desc[UR12][R16.64], R5 ;  /* 0x0000000510000986 */ /* 0x0001e2000c10150c */
[----:B------:R-:W-:Y:S01]  /*8b50*/  ISETP.LT.AND P0, PT, R105, UR8, !P4 ;  /* 0x0000000869007c0c */ /* 0x000fe2000e701270 */
[----:B------:R-:W3:Y:S01]  /*8b60*/  LDCU UR8, c[0x0][0x398] ;  /* 0x00007300ff0877ac */ /* 0x000ee20008000800 */
[----:B--2---:R-:W-:Y:S01]  /*8b70*/  ISETP.LT.AND P4, PT, R104, UR6, !P4 ;  /* 0x0000000668007c0c */ /* 0x004fe2000e781270 */
[----:B------:R-:W-:Y:S01]  /*8b80*/  VIADD R18, R106, 0x1b ;  /* 0x0000001b6a127836 */ /* 0x000fe20000000000 */
[----:B------:R-:W2:Y:S01]  /*8b90*/  LDCU UR6, c[0x0][0x398] ;  /* 0x00007300ff0677ac */ /* 0x000ea20008000800 */
[----:B0-----:R-:W-:Y:S01]  /*8ba0*/  IMAD.WIDE R4, R55, 0x2, R2 ;  /* 0x0000000237047825 */ /* 0x001fe200078e0202 */
[----:B------:R-:W-:-:S03]  /*8bb0*/  PRMT R17, R23, 0x7632, R17 ;  /* 0x0000763217117816 */ /* 0x000fc60000000011 */
[----:B------:R-:W-:Y:S01]  /*8bc0*/  VIADD R55, R55, UR4 ;  /* 0x0000000437377c36 */ /* 0x000fe20008000000 */
[----:B------:R0:W-:Y:S01]  /*8bd0*/  @P2 STG.E.U16 desc[UR12][R4.64], R23 ;  /* 0x0000001704002986 */ /* 0x0001e2000c10150c */
[----:B------:R-:W-:Y:S01]  /*8be0*/  ISETP.GE.AND P2, PT, R18, UR11, PT ;  /* 0x0000000b12007c0c */ /* 0x000fe2000bf46270 */
[----:B------:R-:W-:Y:S02]  /*8bf0*/  VIADD R18, R106, 0x1c ;  /* 0x0000001c6a127836 */ /* 0x000fe40000000000 */
[----:B------:R1:W-:Y:S01]  /*8c00*/  @P6 STG.E.U16 desc[UR12][R6.64], R17 ;  /* 0x0000001106006986 */ /* 0x0003e2000c10150c */
[----:B------:R-:W-:Y:S01]  /*8c10*/  ISETP.LT.AND P6, PT, R105, UR9, !P5 ;  /* 0x0000000969007c0c */ /* 0x000fe2000efc1270 */
[----:B------:R-:W-:Y:S01]  /*8c20*/  VIADD R57, R55, UR4 ;  /* 0x0000000437397c36 */ /* 0x000fe20008000000 */
[----:B----4-:R-:W-:Y:S01]  /*8c30*/  ISETP.LT.AND P5, PT, R104, UR5, !P5 ;  /* 0x0000000568007c0c */ /* 0x010fe2000efa1270 */
[----:B------:R-:W4:Y:S02]  /*8c40*/  LDCU UR5, c[0x0][0x398] ;  /* 0x00007300ff0577ac */ /* 0x000f240008000800 */
[--C-:B------:R-:W-:Y:S01]  /*8c50*/  IMAD.WIDE R20, R57, 0x2, R52.reuse ;  /* 0x0000000239147825 */ /* 0x100fe200078e0234 */
[----:B------:R-:W2:Y:S03]  /*8c60*/  LDCU UR9, c[0x0][0x398] ;  /* 0x00007300ff0977ac */ /* 0x000ea60008000800 */
[----:B0-----:R-:W-:-:S04]  /*8c70*/  IMAD.WIDE R4, R55, 0x2, R52 ;  /* 0x0000000237047825 */ /* 0x001fc800078e0234 */
[----:B-1----:R-:W-:-:S04]  /*8c80*/  IMAD.WIDE R16, R55, 0x2, R2 ;  /* 0x0000000237107825 */ /* 0x002fc800078e0202 */
[C---:B------:R-:W-:Y:S01]  /*8c90*/  IMAD.WIDE R6, R57.reuse, 0x2, R2 ;  /* 0x0000000239067825 */ /* 0x040fe200078e0202 */
[----:B------:R0:W-:Y:S01]  /*8ca0*/  @P0 STG.E.U16 desc[UR12][R16.64], R19 ;  /* 0x0000001310000986 */ /* 0x0001e2000c10150c */
[----:B------:R-:W-:Y:S02]  /*8cb0*/  ISETP.GE.AND P0, PT, R18, UR11, PT ;  /* 0x0000000b12007c0c */ /* 0x000fe4000bf06270 */
[----:B------:R-:W-:Y:S01]  /*8cc0*/  VIADD R57, R57, UR4 ;  /* 0x0000000439397c36 */ /* 0x000fe20008000000 */
[----:B------:R1:W-:Y:S01]  /*8cd0*/  @P4 STG.E.U16 desc[UR12][R4.64], R22 ;  /* 0x0000001604004986 */ /* 0x0003e2000c10150c */
[----:B------:R-:W-:Y:S01]  /*8ce0*/  ISETP.LT.AND P4, PT, R105, UR10, !P1 ;  /* 0x0000000a69007c0c */ /* 0x000fe2000cf81270 */
[----:B------:R-:W2:Y:S01]  /*8cf0*/  LDCU UR10, c[0x0][0x398] ;  /* 0x00007300ff0a77ac */ /* 0x000ea20008000800 */
[----:B------:R-:W-:Y:S01]  /*8d00*/  VIADD R23, R57, UR4 ;  /* 0x0000000439177c36 */ /* 0x000fe20008000000 */
[----:B------:R4:W-:Y:S01]  /*8d10*/  @P6 STG.E.U16 desc[UR12][R6.64], R12 ;  /* 0x0000000c06006986 */ /* 0x0009e2000c10150c */
[----:B------:R-:W-:Y:S01]  /*8d20*/  ISETP.LT.AND P6, PT, R105, UR7, !P3 ;  /* 0x0000000769007c0c */ /* 0x000fe2000dfc1270 */
[----:B------:R-:W2:Y:S01]  /*8d30*/  LDCU UR7, c[0x0][0x398] ;  /* 0x00007300ff0777ac */ /* 0x000ea20008000800 */
[----:B---3--:R-:W-:Y:S01]  /*8d40*/  ISETP.LT.AND P3, PT, R104, UR8, !P3 ;  /* 0x0000000868007c0c */ /* 0x008fe2000df61270 */
[----:B0-----:R-:W-:Y:S01]  /*8d50*/  VIADD R16, R106, 0x1d ;  /* 0x0000001d6a107836 */ /* 0x001fe20000000000 */
[----:B------:R-:W-:Y:S01]  /*8d60*/  PRMT R17, R12, 0x7632, R17 ;  /* 0x000076320c117816 */ /* 0x000fe20000000011 */
[----:B------:R-:W0:Y:S01]  /*8d70*/  LDCU UR8, c[0x0][0x398] ;  /* 0x00007300ff0877ac */ /* 0x000e220008000800 */
[----:B------:R-:W-:Y:S01]  /*8d80*/  PRMT R19, R8, 0x7632, R19 ;  /* 0x0000763208137816 */ /* 0x000fe20000000013 */
[C---:B-1----:R-:W-:Y:S01]  /*8d90*/  IMAD.WIDE R4, R57.reuse, 0x2, R2 ;  /* 0x0000000239047825 */ /* 0x042fe200078e0202 */
[----:B----4-:R-:W-:Y:S01]  /*8da0*/  ISETP.LT.AND P1, PT, R104, UR5, !P1 ;  /* 0x0000000568007c0c */ /* 0x010fe2000cf21270 */
[----:B------:R1:W-:Y:S01]  /*8db0*/  @P5 STG.E.U16 desc[UR12][R20.64], R17 ;  /* 0x0000001114005986 */ /* 0x0003e2000c10150c */
[----:B------:R-:W-:Y:S01]  /*8dc0*/  ISETP.GE.AND P5, PT, R16, UR11, PT ;  /* 0x0000000b10007c0c */ /* 0x000fe2000bfa6270 */
[----:B------:R-:W-:Y:S01]  /*8dd0*/  IMAD.WIDE R6, R57, 0x2, R52 ;  /* 0x0000000239067825 */ /* 0x000fe200078e0234 */
[----:B------:R-:W3:Y:S01]  /*8de0*/  LDCU UR5, c[0x0][0x398] ;  /* 0x00007300ff0577ac */ /* 0x000ee20008000800 */
[----:B------:R4:W-:Y:S02]  /*8df0*/  @P6 STG.E.U16 desc[UR12][R4.64], R8 ;  /* 0x0000000804006986 */ /* 0x0009e4000c10150c */
[----:B------:R-:W-:-:S02]  /*8e00*/  VIADD R12, R106, 0x1e ;  /* 0x0000001e6a0c7836 */ /* 0x000fc40000000000 */
[----:B------:R0:W-:Y:S03]  /*8e10*/  @P3 STG.E.U16 desc[UR12][R6.64], R19 ;  /* 0x0000001306003986 */ /* 0x0001e6000c10150c */
[----:B------:R-:W-:Y:S01]  /*8e20*/  ISETP.GE.AND P6, PT, R12, UR11, PT ;  /* 0x0000000b0c007c0c */ /* 0x000fe2000bfc6270 */
[----:B-1----:R-:W-:Y:S01]  /*8e30*/  IMAD.WIDE R16, R23, 0x2, R2 ;  /* 0x0000000217107825 */ /* 0x002fe200078e0202 */
[----:B----4-:R-:W-:-:S04]  /*8e40*/  PRMT R5, R13, 0x7632, R5 ;  /* 0x000076320d057816 */ /* 0x010fc80000000005 */
[----:B------:R1:W-:Y:S01]  /*8e50*/  @P4 STG.E.U16 desc[UR12][R16.64], R13 ;  /* 0x0000000d10004986 */ /* 0x0003e2000c10150c */
[----:B--2---:R-:W-:Y:S01]  /*8e60*/  ISETP.LT.AND P4, PT, R105, UR6, !P2 ;  /* 0x0000000669007c0c */ /* 0x004fe2000d781270 */
[----:B------:R-:W2:Y:S01]  /*8e70*/  LDCU UR6, c[0x0][0x398] ;  /* 0x00007300ff0677ac */ /* 0x000ea20008000800 */
[----:B------:R-:W-:Y:S01]  /*8e80*/  ISETP.LT.AND P2, PT, R104, UR9, !P2 ;  /* 0x0000000968007c0c */ /* 0x000fe2000d741270 */
[C-C-:B0-----:R-:W-:Y:S01]  /*8e90*/  IMAD.WIDE R18, R23.reuse, 0x2, R52.reuse ;  /* 0x0000000217127825 */ /* 0x141fe200078e0234 */
[----:B------:R-:W0:Y:S03]  /*8ea0*/  LDCU UR9, c[0x0][0x398] ;  /* 0x00007300ff0977ac */ /* 0x000e260008000800 */
[----:B------:R-:W-:Y:S01]  /*8eb0*/  VIADD R23, R23, UR4 ;  /* 0x0000000417177c36 */ /* 0x000fe20008000000 */
[----:B------:R4:W-:Y:S01]  /*8ec0*/  @P1 STG.E.U16 desc[UR12][R18.64], R5 ;  /* 0x0000000512001986 */ /* 0x0009e2000c10150c */
[----:B------:R-:W-:Y:S01]  /*8ed0*/  ISETP.LT.AND P1, PT, R105, UR7, !P0 ;  /* 0x0000000769007c0c */ /* 0x000fe2000c721270 */
[----:B------:R-:W0:Y:S01]  /*8ee0*/  LDCU UR7, c[0x0][0x398] ;  /* 0x00007300ff0777ac */ /* 0x000e220008000800 */
[----:B------:R-:W-:Y:S01]  /*8ef0*/  IMAD.WIDE R6, R23, 0x2, R52 ;  /* 0x0000000217067825 */ /* 0x000fe200078e0234 */
[----:B-1----:R-:W-:-:S02]  /*8f00*/  PRMT R16, R9, 0x7632, R16 ;  /* 0x0000763209107816 */ /* 0x002fc40000000010 */
[----:B---3--:R-:W-:Y:S01]  /*8f10*/  ISETP.LT.AND P0, PT, R104, UR5, !P0 ;  /* 0x0000000568007c0c */ /* 0x008fe2000c701270 */
[C---:B------:R-:W-:Y:S01]  /*8f20*/  VIADD R12, R106.reuse, 0x1f ;  /* 0x0000001f6a0c7836 */ /* 0x040fe20000000000 */
[----:B------:R-:W1:Y:S01]  /*8f30*/  LDCU UR5, c[0x0][0x398] ;  /* 0x00007300ff0577ac */ /* 0x000e620008000800 */
[C---:B------:R-:W-:Y:S02]  /*8f40*/  VIADD R17, R23.reuse, UR4 ;  /* 0x0000000417117c36 */ /* 0x040fe40008000000 */
[----:B------:R-:W-:Y:S01]  /*8f50*/  VIADD R8, R106, 0x20 ;  /* 0x000000206a087836 */ /* 0x000fe20000000000 */
[----:B------:R-:W-:Y:S01]  /*8f60*/  ISETP.GE.AND P3, PT, R12, UR11, PT ;  /* 0x0000000b0c007c0c */ /* 0x000fe2000bf66270 */
[----:B----4-:R-:W-:Y:S02]  /*8f70*/  IMAD.WIDE R4, R23, 0x2, R2 ;  /* 0x0000000217047825 */ /* 0x010fe400078e0202 */
[----:B------:R3:W4:Y:S02]  /*8f80*/  LDS.128 R20, [R0] ;  /* 0x0000000000147984 */ /* 0x0007240000000c00 */
[----:B------:R-:W-:-:S02]  /*8f90*/  VIADD R19, R17, UR4 ;  /* 0x0000000411137c36 */ /* 0x000fc40008000000 */
[----:B------:R0:W-:Y:S01]  /*8fa0*/  @P4 STG.E.U16 desc[UR12][R4.64], R9 ;  /* 0x0000000904004986 */ /* 0x0001e2000c10150c */
[----:B------:R-:W-:Y:S01]  /*8fb0*/  IMAD.WIDE R12, R17, 0x2, R2 ;  /* 0x00000002110c7825 */ /* 0x000fe200078e0202 */
[----:B------:R-:W-:Y:S02]  /*8fc0*/  ISETP.GE.AND P4, PT, R8, UR11, PT ;  /* 0x0000000b08007c0c */ /* 0x000fe4000bf86270 */
[----:B------:R1:W-:Y:S01]  /*8fd0*/  @P2 STG.E.U16 desc[UR12][R6.64], R16 ;  /* 0x0000001006002986 */ /* 0x0003e2000c10150c */
[----:B--2---:R-:W-:Y:S01]  /*8fe0*/  ISETP.LT.AND P2, PT, R105, UR6, !P5 ;  /* 0x0000000669007c0c */ /* 0x004fe2000ef41270 */
[----:B------:R-:W-:Y:S01]  /*8ff0*/  VIADD R8, R106, 0x21 ;  /* 0x000000216a087836 */ /* 0x000fe20000000000 */
[----:B------:R-:W-:Y:S01]  /*9000*/  ISETP.LT.AND P5, PT, R104, UR8, !P5 ;  /* 0x0000000868007c0c */ /* 0x000fe2000efa1270 */
[----:B------:R-:W2:Y:S01]  /*9010*/  LDCU UR6, c[0x0][0x398] ;  /* 0x00007300ff0677ac */ /* 0x000ea20008000800 */
[----:B------:R1:W-:Y:S01]  /*9020*/  @P1 STG.E.U16 desc[UR12][R12.64], R14 ;  /* 0x0000000e0c001986 */ /* 0x0003e2000c10150c */
[----:B---3--:R-:W-:Y:S01]  /*9030*/  VIADD R0, R106, 0x3c ;  /* 0x0000003c6a007836 */ /* 0x008fe20000000000 */
[----:B------:R-:W-:Y:S01]  /*9040*/  ISETP.GE.AND P1, PT, R8, UR11, PT ;  /* 0x0000000b08007c0c */ /* 0x000fe2000bf26270 */
[----:B0-----:R-:W-:Y:S01]  /*9050*/  IMAD.WIDE R4, R17, 0x2, R52 ;  /* 0x0000000211047825 */ /* 0x001fe200078e0234 */
[----:B------:R-:W-:Y:S01]  /*9060*/  PRMT R9, R14, 0x7632, R9 ;  /* 0x000076320e097816 */ /* 0x000fe20000000009 */
[----:B------:R-:W0:Y:S02]  /*9070*/  LDCU UR8, c[0x0][0x398] ;  /* 0x00007300ff0877ac */ /* 0x000e240008000800 */
[----:B-1----:R-:W-:-:S02]  /*9080*/  IMAD.WIDE R6, R19, 0x2, R2 ;  /* 0x0000000213067825 */ /* 0x002fc400078e0202 */
[----:B------:R1:W-:Y:S02]  /*9090*/  @P0 STG.E.U16 desc[UR12][R4.64], R9 ;  /* 0x0000000904000986 */ /* 0x0003e4000c10150c */
[----:B------:R-:W-:Y:S02]  /*90a0*/  VIADD R12, R106, 0x22 ;  /* 0x000000226a0c7836 */ /* 0x000fe40000000000 */
[----:B------:R3:W-:Y:S01]  /*90b0*/  @P2 STG.E.U16 desc[UR12][R6.64], R10 ;  /* 0x0000000a06002986 */ /* 0x0007e2000c10150c */
[----:B------:R-:W-:Y:S01]  /*90c0*/  ISETP.LT.AND P2, PT, R105, UR7, !P6 ;  /* 0x0000000769007c0c */ /* 0x000fe2000f741270 */
[----:B------:R-:W0:Y:S01]  /*90d0*/  LDCU UR7, c[0x0][0x398] ;  /* 0x00007300ff0777ac */ /* 0x000e220008000800 */
[----:B------:R-:W-:Y:S02]  /*90e0*/  ISETP.LT.AND P6, PT, R104, UR9, !P6 ;  /* 0x0000000968007c0c */ /* 0x000fe4000f7c1270 */
[----:B------:R-:W-:Y:S01]  /*90f0*/  PRMT R14, R11, 0x7632, R14 ;  /* 0x000076320b0e7816 */ /* 0x000fe2000000000e */
[----:B------:R-:W0:Y:S01]  /*9100*/  LDCU UR9, c[0x0][0x398] ;  /* 0x00007300ff0977ac */ /* 0x000e220008000800 */
[----:B------:R-:W-:Y:S01]  /*9110*/  ISETP.GE.AND P0, PT, R12, UR11, PT ;  /* 0x0000000b0c007c0c */ /* 0x000fe2000bf06270 */
[----:B-1----:R-:W-:Y:S01]  /*9120*/  IMAD.WIDE R8, R19, 0x2, R52 ;  /* 0x0000000213087825 */ /* 0x002fe200078e0234 */
[----:B------:R-:W-:-:S03]  /*9130*/  PRMT R5, R10, 0x7632, R5 ;  /* 0x000076320a057816 */ /* 0x000fc60000000005 */
[----:B------:R-:W-:Y:S02]  /*9140*/  VIADD R19, R19, UR4 ;  /* 0x0000000413137c36 */ /* 0x000fe40008000000 */
[----:B------:R1:W-:Y:S01]  /*9150*/  @P5 STG.E.U16 desc[UR12][R8.64], R5 ;  /* 0x0000000508005986 */ /* 0x0003e2000c10150c */
[----:B------:R-:W-:Y:S01]  /*9160*/  ISETP.LT.AND P5, PT, R105, UR5, !P3 ;  /* 0x0000000569007c0c */ /* 0x000fe2000dfa1270 */
[C---:B---3--:R-:W-:Y:S01]  /*9170*/  IMAD.WIDE R6, R19.reuse, 0x2, R52 ;  /* 0x0000000213067825 */ /* 0x048fe200078e0234 */
[----:B--2---:R-:W-:Y:S01]  /*9180*/  ISETP.LT.AND P3, PT, R104, UR6, !P3 ;  /* 0x0000000668007c0c */ /* 0x004fe2000df61270 */
[----:B------:R-:W2:Y:S02]  /*9190*/  LDCU UR5, c[0x0][0x398] ;  /* 0x00007300ff0577ac */ /* 0x000ea40008000800 */
[----:B------:R-:W-:Y:S01]  /*91a0*/  VIADD R10, R106, 0x23 ;  /* 0x000000236a0a7836 */ /* 0x000fe20000000000 */
[----:B------:R-:W3:Y:S01]  /*91b0*/  LDCU UR6, c[0x0][0x398] ;  /* 0x00007300ff0677ac */ /* 0x000ee20008000800 */
[----:B-1----:R-:W-:Y:S01]  /*91c0*/  IMAD.WIDE R4, R19, 0x2, R2 ;  /* 0x0000000213047825 */ /* 0x002fe200078e0202 */
[----:B------:R-:W-:-:S03]  /*91d0*/  PRMT R9, R15, 0x7632, R9 ;  /* 0x000076320f097816 */ /* 0x000fc60000000009 */
[----:B------:R-:W-:Y:S01]  /*91e0*/  VIADD R19, R19, UR4 ;  /* 0x0000000413137c36 */ /* 0x000fe20008000000 */
[----:B------:R1:W-:Y:S01]  /*91f0*/  @P2 STG.E.U16 desc[UR12][R4.64], R15 ;  /* 0x0000000f04002986 */ /* 0x0003e2000c10150c */
[----:B------:R-:W-:Y:S01]  /*9200*/  ISETP.GE.AND P2, PT, R10, UR11, PT ;  /* 0x0000000b0a007c0c */ /* 0x000fe2000bf46270 */
[----:B------:R-:W-:Y:S02]  /*9210*/  VIADD R10, R106, 0x24 ;  /* 0x000000246a0a7836 */ /* 0x000fe40000000000 */
[----:B------:R2:W-:Y:S01]  /*9220*/  @P6 STG.E.U16 desc[UR12][R6.64], R9 ;  /* 0x0000000906006986 */ /* 0x0005e2000c10150c */
[----:B0-----:R-:W-:Y:S01]  /*9230*/  ISETP.LT.AND P6, PT, R105, UR8, !P4 ;  /* 0x0000000869007c0c */ /* 0x001fe2000e7c1270 */
[----:B------:R-:W-:Y:S01]  /*9240*/  VIADD R17, R19, UR4 ;  /* 0x0000000413117c36 */ /* 0x000fe20008000000 */
[----:B------:R-:W-:Y:S01]  /*9250*/  ISETP.LT.AND P4, PT, R104, UR10, !P4 ;  /* 0x0000000a68007c0c */ /* 0x000fe2000e781270 */
[----:B------:R-:W0:Y:S02]  /*9260*/  LDCU UR8, c[0x0][0x398] ;  /* 0x00007300ff0877ac */ /* 0x000e240008000800 */
[--C-:B------:R-:W-:Y:S01]  /*9270*/  IMAD.WIDE R12, R17, 0x2, R52.reuse ;  /* 0x00000002110c7825 */ /* 0x100fe200078e0234 */
[----:B------:R-:W0:Y:S03]  /*9280*/  LDCU UR10, c[0x0][0x398] ;  /* 0x00007300ff0a77ac */ /* 0x000e260008000800 */
[----:B-1----:R-:W-:-:S04]  /*9290*/  IMAD.WIDE R4, R19, 0x2, R52 ;  /* 0x0000000213047825 */ /* 0x002fc800078e0234 */
[----:B--2---:R-:W-:-:S04]  /*92a0*/  IMAD.WIDE R8, R19, 0x2, R2 ;  /* 0x0000000213087825 */ /* 0x004fc800078e0202 */
[C---:B------:R-:W-:Y:S01]  /*92b0*/  IMAD.WIDE R6, R17.reuse, 0x2, R2 ;  /* 0x0000000211067825 */ /* 0x040fe200078e0202 */
[----:B------:R1:W-:Y:S01]  /*92c0*/  @P5 STG.E.U16 desc[UR12][R8.64], R11 ;  /* 0x0000000b08005986 */ /* 0x0003e2000c10150c */
[----:B------:R-:W-:Y:S02]  /*92d0*/  ISETP.GE.AND P5, PT, R10, UR11, PT ;  /* 0x0000000b0a007c0c */ /* 0x000fe4000bfa6270 */
[----:B------:R-:W-:Y:S01]  /*92e0*/  VIADD R17, R17, UR4 ;  /* 0x0000000411117c36 */ /* 0x000fe20008000000 */
[----:B------:R2:W-:Y:S01]  /*92f0*/  @P3 STG.E.U16 desc[UR12][R4.64], R14 ;  /* 0x0000000e04003986 */ /* 0x0005e2000c10150c */
[----:B------:R-:W-:Y:S01]  /*9300*/  ISETP.LT.AND P3, PT, R104, UR9, !P1 ;  /* 0x0000000968007c0c */ /* 0x000fe2000cf61270 */
[----:B------:R-:W0:Y:S01]  /*9310*/  LDCU UR9, c[0x0][0x398] ;  /* 0x00007300ff0977ac */ /* 0x000e220008000800 */
[----:B------:R-:W-:Y:S01]  /*9320*/  VIADD R10, R106, 0x26 ;  /* 0x000000266a0a7836 */ /* 0x000fe20000000000 */
[----:B------:R3:W-:Y:S01]  /*9330*/  @P6 STG.E.U16 desc[UR12][R6.64], R24 ;  /* 0x0000001806006986 */ /* 0x0007e2000c10150c */
[----:B------:R-:W-:Y:S01]  /*9340*/  ISETP.LT.AND P6, PT, R105, UR5, !P0 ;  /* 0x0000000569007c0c */ /* 0x000fe2000c7c1270 */
[----:B------:R-:W0:Y:S01]  /*9350*/  LDCU UR5, c[0x0][0x398] ;  /* 0x00007300ff0577ac */ /* 0x000e220008000800 */
[----:B-1----:R-:W-:Y:S01]  /*9360*/  PRMT R9, R24, 0x7632, R9 ;  /* 0x0000763218097816 */ /* 0x002fe20000000009 */
[----:B------:R-:W-:-:S02]  /*9370*/  VIADD R8, R106, 0x25 ;  /* 0x000000256a087836 */ /* 0x000fc40000000000 */
[----:B------:R-:W-:Y:S01]  /*9380*/  VIADD R11, R17, UR4 ;  /* 0x00000004110b7c36 */ /* 0x000fe20008000000 */
[----:B--2---:R-:W-:Y:S01]  /*9390*/  PRMT R14, R25, 0x7632, R14 ;  /* 0x00007632190e7816 */ /* 0x004fe2000000000e */
[----:B------:R1:W-:Y:S01]  /*93a0*/  @P4 STG.E.U16 desc[UR12][R12.64], R9 ;  /* 0x000000090c004986 */ /* 0x0003e2000c10150c */
[----:B------:R-:W-:Y:S01]  /*93b0*/  ISETP.LT.AND P4, PT, R105, UR7, !P1 ;  /* 0x0000000769007c0c */ /* 0x000fe2000cf81270 */
[C---:B------:R-:W-:Y:S01]  /*93c0*/  IMAD.WIDE R4, R17.reuse, 0x2, R2 ;  /* 0x0000000211047825 */ /* 0x040fe200078e0202 */
[----:B------:R-:W-:Y:S01]  /*93d0*/  ISETP.GE.AND P1, PT, R8, UR11, PT ;  /* 0x0000000b08007c0c */ /* 0x000fe2000bf26270 */
[----:B------:R-:W2:Y:S02]  /*93e0*/  LDCU UR7, c[0x0][0x398] ;  /* 0x00007300ff0777ac */ /* 0x000ea40008000800 */
[----:B---3--:R-:W-:Y:S01]  /*93f0*/  IMAD.WIDE R6, R17, 0x2, R52 ;  /* 0x0000000211067825 */ /* 0x008fe200078e0234 */
[----:B-1----:R-:W-:-:S03]  /*9400*/  PRMT R12, R28, 0x7632, R12 ;  /* 0x000076321c0c7816 */ /* 0x002fc6000000000c */
[----:B------:R-:W-:-:S04]  /*9410*/  IMAD.WIDE R8, R11, 0x2, R2 ;  /* 0x000000020b087825 */ /* 0x000fc800078e0202 */
[----:B------:R1:W-:Y:S01]  /*9420*/  @P4 STG.E.U16 desc[UR12][R4.64], R28 ;  /* 0x0000001c04004986 */ /* 0x0003e2000c10150c */
[----:B------:R-:W-:Y:S01]  /*9430*/  ISETP.GE.AND P4, PT, R10, UR11, PT ;  /* 0x0000000b0a007c0c */ /* 0x000fe2000bf86270 */
[----:B------:R-:W-:Y:S02]  /*9440*/  VIADD R13, R11, UR4 ;  /* 0x000000040b0d7c36 */ /* 0x000fe40008000000 */
[----:B------:R3:W-:Y:S01]  /*9450*/  @P3 STG.E.U16 desc[UR12][R6.64], R12 ;  /* 0x0000000c06003986 */ /* 0x0007e2000c10150c */
[----:B------:R-:W-:Y:S01]  /*9460*/  ISETP.LT.AND P3, PT, R104, UR14, !P0 ;  /* 0x0000000e68007c0c */ /* 0x000fe2000c761270 */
[----:B------:R-:W4:Y:S01]  /*9470*/  LDCU UR14, c[0x0][0x398] ;  /* 0x00007300ff0e77ac */ /* 0x000f220008000800 */
[----:B------:R-:W-:Y:S01]  /*9480*/  VIADD R10, R106, 0x27 ;  /* 0x000000276a0a7836 */ /* 0x000fe20000000000 */
[----:B------:R2:W-:Y:S01]  /*9490*/  @P6 STG.E.U16 desc[UR12][R8.64], R25 ;  /* 0x0000001908006986 */ /* 0x0005e2000c10150c */
[----:B------:R-:W-:Y:S01]  /*94a0*/  ISETP.LT.AND P6, PT, R105, UR6, !P2 ;  /* 0x0000000669007c0c */ /* 0x000fe2000d7c1270 */
[----:B------:R-:W4:Y:S01]  /*94b0*/  LDCU UR6, c[0x0][0x398] ;  /* 0x00007300ff0677ac */ /* 0x000f220008000800 */
[----:B0-----:R-:W-:Y:S01]  /*94c0*/  ISETP.LT.AND P2, PT, R104, UR8, !P2 ;  /* 0x0000000868007c0c */ /* 0x001fe2000d741270 */
[----:B-1----:R-:W-:Y:S01]  /*94d0*/  IMAD.WIDE R4, R11, 0x2, R52 ;  /* 0x000000020b047825 */ /* 0x002fe200078e0234 */
[----:B------:R-:W-:Y:S01]  /*94e0*/  ISETP.GE.AND P0, PT, R10, UR11, PT ;  /* 0x0000000b0a007c0c */ /* 0x000fe2000bf06270 */
[----:B------:R-:W0:Y:S02]  /*94f0*/  LDCU UR8, c[0x0][0x398] ;  /* 0x00007300ff0877ac */ /* 0x000e240008000800 */
[----:B---3--:R-:W-:Y:S01]  /*9500*/  IMAD.WIDE R6, R13, 0x2, R2 ;  /* 0x000000020d067825 */ /* 0x008fe200078e0202 */
[----:B------:R-:W-:Y:S01]  /*9510*/  PRMT R12, R29, 0x7632, R12 ;  /* 0x000076321d0c7816 */ /* 0x000fe2000000000c */
[----:B------:R1:W-:Y:S01]  /*9520*/  @P3 STG.E.U16 desc[UR12][R4.64], R14 ;  /* 0x0000000e04003986 */ /* 0x0003e2000c10150c */
[----:B------:R-:W-:Y:S01]  /*9530*/  ISETP.LT.AND P3, PT, R105, UR10, !P5 ;  /* 0x0000000a69007c0c */ /* 0x000fe2000ef61270 */
[----:B--2---:R-:W-:Y:S01]  /*9540*/  IMAD.WIDE R8, R13, 0x2, R52 ;  /* 0x000000020d087825 */ /* 0x004fe200078e0234 */
[----:B------:R-:W-:Y:S01]  /*9550*/  ISETP.LT.AND P5, PT, R104, UR5, !P5 ;  /* 0x0000000568007c0c */ /* 0x000fe2000efa1270 */
[----:B------:R2:W-:Y:S01]  /*9560*/  @P6 STG.E.U16 desc[UR12][R6.64], R29 ;  /* 0x0000001d06006986 */ /* 0x0005e2000c10150c */
[----:B------:R-:W-:Y:S01]  /*9570*/  ISETP.LT.AND P6, PT, R105, UR7, !P1 ;  /* 0x0000000769007c0c */ /* 0x000fe2000cfc1270 */
[----:B------:R-:W-:Y:S01]  /*9580*/  VIADD R13, R13, UR4 ;  /* 0x000000040d0d7c36 */ /* 0x000fe20008000000 */
[----:B------:R-:W3:Y:S01]  /*9590*/  LDCU UR5, c[0x0][0x398] ;  /* 0x00007300ff0577ac */ /* 0x000ee20008000800 */
[----:B------:R0:W-:Y:S01]  /*95a0*/  @P2 STG.E.U16 desc[UR12][R8.64], R12 ;  /* 0x0000000c08002986 */ /* 0x0001e2000c10150c */
[----:B------:R-:W-:-:S02]  /*95b0*/  VIADD R10, R106, 0x28 ;  /* 0x000000286a0a7836 */ /* 0x000fc40000000000 */
[C---:B------:R-:W-:Y:S01]  /*95c0*/  VIADD R11, R13.reuse, UR4 ;  /* 0x000000040d0b7c36 */ /* 0x040fe20008000000 */
[----:B------:R-:W3:Y:S01]  /*95d0*/  LDCU UR7, c[0x0][0x398] ;  /* 0x00007300ff0777ac */ /* 0x000ee20008000800 */
[C---:B-1----:R-:W-:Y:S01]  /*95e0*/  IMAD.WIDE R4, R13.reuse, 0x2, R2 ;  /* 0x000000020d047825 */ /* 0x042fe200078e0202 */
[----:B------:R-:W-:Y:S01]  /*95f0*/  PRMT R14, R30, 0x7632, R14 ;  /* 0x000076321e0e7816 */ /* 0x000fe2000000000e */
[----:B------:R-:W1:Y:S02]  /*9600*/  LDCU UR10, c[0x0][0x398] ;  /* 0x00007300ff0a77ac */ /* 0x000e640008000800 */
[----:B--2---:R-:W-:Y:S01]  /*9610*/  IMAD.WIDE R6, R13, 0x2, R52 ;  /* 0x000000020d067825 */ /* 0x004fe200078e0234 */
[----:B------:R2:W-:Y:S01]  /*9620*/  @P3 STG.E.U16 desc[UR12][R4.64], R26 ;  /* 0x0000001a04003986 */ /* 0x0005e2000c10150c */
[----:B------:R-:W-:Y:S02]  /*9630*/  ISETP.GE.AND P2, PT, R10, UR11, PT ;  /* 0x0000000b0a007c0c */ /* 0x000fe4000bf46270 */
[----:B0-----:R-:W-:Y:S01]  /*9640*/  PRMT R12, R26, 0x7632, R12 ;  /* 0x000076321a0c7816 */ /* 0x001fe2000000000c */
[----:B------:R-:W-:-:S04]  /*9650*/  IMAD.WIDE R8, R11, 0x2, R2 ;  /* 0x000000020b087825 */ /* 0x000fc800078e0202 */
[----:B------:R0:W-:Y:S01]  /*9660*/  @P5 STG.E.U16 desc[UR12][R6.64], R12 ;  /* 0x0000000c06005986 */ /* 0x0001e2000c10150c */
[C---:B------:R-:W-:Y:S01]  /*9670*/  ISETP.LT.AND P5, PT, R104.reuse, UR9, !P1 ;  /* 0x0000000968007c0c */ /* 0x040fe2000cfa1270 */
[----:B------:R-:W-:Y:S01]  /*9680*/  VIADD R13, R11, UR4 ;  /* 0x000000040b0d7c36 */ /* 0x000fe20008000000 */
[----:B------:R-:W1:Y:S01]  /*9690*/  LDCU UR9, c[0x0][0x398] ;  /* 0x00007300ff0977ac */ /* 0x000e620008000800 */
[----:B------:R3:W-:Y:S01]  /*96a0*/  @P6 STG.E.U16 desc[UR12][R8.64], R30 ;  /* 0x0000001e08006986 */ /* 0x0007e2000c10150c */
[----:B----4-:R-:W-:Y:S01]  /*96b0*/  ISETP.LT.AND P6, PT, R105, UR6, !P4 ;  /* 0x0000000669007c0c */ /* 0x010fe2000e7c1270 */
[----:B--2---:R-:W-:Y:S01]  /*96c0*/  IMAD.WIDE R4, R11, 0x2, R52 ;  /* 0x000000020b047825 */ /* 0x004fe200078e0234 */
[----:B------:R-:W-:Y:S01]  /*96d0*/  ISETP.LT.AND P4, PT, R104, UR8, !P4 ;  /* 0x0000000868007c0c */ /* 0x000fe2000e781270 */
[----:B------:R-:W2:Y:S02]  /*96e0*/  LDCU UR6, c[0x0][0x398] ;  /* 0x00007300ff0677ac */ /* 0x000ea40008000800 */
[----:B------:R-:W-:-:S02]  /*96f0*/  VIADD R10, R106, 0x29 ;  /* 0x000000296a0a7836 */ /* 0x000fc40000000000 */
[----:B0-----:R-:W-:Y:S01]  /*9700*/  IMAD.WIDE R6, R13, 0x2, R2 ;  /* 0x000000020d067825 */ /* 0x001fe200078e0202 */
[----:B------:R-:W-:Y:S01]  /*9710*/  PRMT R12, R27, 0x7632, R12 ;  /* 0x000076321b0c7816 */ /* 0x000fe2000000000c */
[----:B------:R0:W-:Y:S01]  /*9720*/  @P5 STG.E.U16 desc[UR12][R4.64], R14 ;  /* 0x0000000e04005986 */ /* 0x0001e2000c10150c */
[----:B------:R-:W4:Y:S01]  /*9730*/  LDCU UR8, c[0x0][0x398] ;  /* 0x00007300ff0877ac */ /* 0x000f220008000800 */
[----:B---3--:R-:W-:Y:S01]  /*9740*/  IMAD.WIDE R8, R13, 0x2, R52 ;  /* 0x000000020d087825 */ /* 0x008fe200078e0234 */
[C---:B------:R-:W-:Y:S01]  /*9750*/  ISETP.LT.AND P5, PT, R105.reuse, UR14, !P0 ;  /* 0x0000000e69007c0c */ /* 0x040fe2000c7a1270 */
[----:B------:R3:W-:Y:S01]  /*9760*/  @P6 STG.E.U16 desc[UR12][R6.64], R27 ;  /* 0x0000001b06006986 */ /* 0x0007e2000c10150c */
[----:B------:R-:W-:Y:S01]  /*9770*/  ISETP.LT.AND P6, PT, R105, UR7, !P2 ;  /* 0x0000000769007c0c */ /* 0x000fe2000d7c1270 */
[----:B------:R-:W-:Y:S01]  /*9780*/  VIADD R13, R13, UR4 ;  /* 0x000000040d0d7c36 */ /* 0x000fe20008000000 */
[----:B------:R-:W-:Y:S01]  /*9790*/  ISETP.GE.AND P3, PT, R10, UR11, PT ;  /* 0x0000000b0a007c0c */ /* 0x000fe2000bf66270 */
[----:B------:R1:W-:Y:S01]  /*97a0*/  @P4 STG.E.U16 desc[UR12][R8.64], R12 ;  /* 0x0000000c08004986 */ /* 0x0003e2000c10150c */
[----:B------:R-:W-:Y:S01]  /*97b0*/  ISETP.LT.AND P4, PT, R104, UR5, !P0 ;  /* 0x0000000568007c0c */ /* 0x000fe2000c781270 */
[C---:B------:R-:W-:Y:S01]  /*97c0*/  VIADD R11, R13.reuse, UR4 ;  /* 0x000000040d0b7c36 */ /* 0x040fe20008000000 */
[----:B------:R-:W2:Y:S01]  /*97d0*/  LDCU UR5, c[0x0][0x398] ;  /* 0x00007300ff0577ac */ /* 0x000ea20008000800 */
[C---:B0-----:R-:W-:Y:S01]  /*97e0*/  IMAD.WIDE R4, R13.reuse, 0x2, R2 ;  /* 0x000000020d047825 */ /* 0x041fe200078e0202 */
[----:B------:R-:W-:Y:S01]  /*97f0*/  PRMT R14, R32, 0x7632, R14 ;  /* 0x00007632200e7816 */ /* 0x000fe2000000000e */
[----:B------:R-:W0:Y:S02]  /*9800*/  LDCU UR7, c[0x0][0x398] ;  /* 0x00007300ff0777ac */ /* 0x000e240008000800 */
[----:B---3--:R-:W-:Y:S01]  /*9810*/  IMAD.WIDE R6, R13, 0x2, R52 ;  /* 0x000000020d067825 */ /* 0x008fe200078e0234 */
[----:B------:R3:W-:Y:S01]  /*9820*/  @P5 STG.E.U16 desc[UR12][R4.64], R31 ;  /* 0x0000001f04005986 */ /* 0x0007e2000c10150c */
[----:B------:R-:W0:Y:S01]  /*9830*/  LDCU UR14, c[0x0][0x398] ;  /* 0x00007300ff0e77ac */ /* 0x000e220008000800 */
[----:B-1----:R-:W-:Y:S01]  /*9840*/  PRMT R12, R31, 0x7632, R12 ;  /* 0x000076321f0c7816 */ /* 0x002fe2000000000c */
[----:B------:R-:W-:-:S04]  /*9850*/  IMAD.WIDE R8, R11, 0x2, R2 ;  /* 0x000000020b087825 */ /* 0x000fc800078e0202 */
[----:B------:R1:W-:Y:S01]  /*9860*/  @P4 STG.E.U16 desc[UR12][R6.64], R12 ;  /* 0x0000000c06004986 */ /* 0x0003e2000c10150c */
[----:B------:R-:W-:Y:S01]  /*9870*/  ISETP.LT.AND P4, PT, R104, UR10, !P2 ;  /* 0x0000000a68007c0c */ /* 0x000fe2000d781270 */
[----:B------:R-:W-:Y:S01]  /*9880*/  VIADD R10, R106, 0x2a ;  /* 0x0000002a6a0a7836 */ /* 0x000fe20000000000 */
[----:B------:R-:W0:Y:S01]  /*9890*/  LDCU UR10, c[0x0][0x398] ;  /* 0x00007300ff0a77ac */ /* 0x000e220008000800 */
[----:B------:R1:W-:Y:S01]  /*98a0*/  @P6 STG.E.U16 desc[UR12][R8.64], R32 ;  /* 0x0000002008006986 */ /* 0x0003e2000c10150c */
[----:B--2---:R-:W-:Y:S01]  /*98b0*/  ISETP.LT.AND P6, PT, R105, UR6, !P3 ;  /* 0x0000000669007c0c */ /* 0x004fe2000dfc1270 */
[C---:B------:R-:W-:Y:S01]  /*98c0*/  VIADD R13, R11.reuse, UR4 ;  /* 0x000000040b0d7c36 */ /* 0x040fe20008000000 */
[----:B----4-:R-:W-:Y:S01]  /*98d0*/  ISETP.LT.AND P3, PT, R104, UR8, !P3 ;  /* 0x0000000868007c0c */ /* 0x010fe2000df61270 */
[----:B---3--:R-:W-:Y:S01]  /*98e0*/  IMAD.WIDE R4, R11, 0x2, R52 ;  /* 0x000000020b047825 */ /* 0x008fe200078e0234 */
[----:B------:R-:W-:Y:S01]  /*98f0*/  ISETP.GE.AND P1, PT, R10, UR11, PT ;  /* 0x0000000b0a007c0c */ /* 0x000fe2000bf26270 */
[----:B------:R-:W2:Y:S02]  /*9900*/  LDCU UR6, c[0x0][0x398] ;  /* 0x00007300ff0677ac */ /* 0x000ea40008000800 */
[C---:B-1----:R-:W-:Y:S01]  /*9910*/  IMAD.WIDE R6, R13.reuse, 0x2, R2 ;  /* 0x000000020d067825 */ /* 0x042fe200078e0202 */
[----:B------:R-:W-:Y:S01]  /*9920*/  PRMT R12, R36, 0x7632, R12 ;  /* 0x00007632240c7816 */ /* 0x000fe2000000000c */
[----:B------:R1:W-:Y:S01]  /*9930*/  @P4 STG.E.U16 desc[UR12][R4.64], R14 ;  /* 0x0000000e04004986 */ /* 0x0003e2000c10150c */
[----:B------:R-:W3:Y:S01]  /*9940*/  LDCU UR8, c[0x0][0x398] ;  /* 0x00007300ff0877ac */ /* 0x000ee20008000800 */
[----:B------:R-:W-:-:S02]  /*9950*/  IMAD.WIDE R8, R13, 0x2, R52 ;  /* 0x000000020d087825 */ /* 0x000fc400078e0234 */
[----:B------:R4:W-:Y:S02]  /*9960*/  @P6 STG.E.U16 desc[UR12][R6.64], R36 ;  /* 0x0000002406006986 */ /* 0x0009e4000c10150c */
[----:B------:R-:W-:Y:S02]  /*9970*/  VIADD R10, R106, 0x2b ;  /* 0x0000002b6a0a7836 */ /* 0x000fe40000000000 */
[----:B------:R2:W-:Y:S01]  /*9980*/  @P3 STG.E.U16 desc[UR12][R8.64], R12 ;  /* 0x0000000c08003986 */ /* 0x0005e2000c10150c */
[----:B------:R-:W-:Y:S01]  /*9990*/  ISETP.LT.AND P3, PT, R105, UR9, !P1 ;  /* 0x0000000969007c0c */ /* 0x000fe2000cf61270 */
[----:B------:R-:W-:Y:S01]  /*99a0*/  VIADD R13, R13, UR4 ;  /* 0x000000040d0d7c36 */ /* 0x000fe20008000000 */
[----:B------:R-:W-:Y:S01]  /*99b0*/  ISETP.GE.AND P0, PT, R10, UR11, PT ;  /* 0x0000000b0a007c0c */ /* 0x000fe2000bf06270 */
[----:B------:R-:W-:Y:S01]  /*99c0*/  VIADD R10, R106, 0x2c ;  /* 0x0000002c6a0a7836 */ /* 0x000fe20000000000 */
[----:B------:R-:W-:Y:S01]  /*99d0*/  ISETP.LT.AND P1, PT, R104, UR5, !P1 ;  /* 0x0000000568007c0c */ /* 0x000fe2000cf21270 */
[----:B------:R-:W3:Y:S01]  /*99e0*/  LDCU UR9, c[0x0][0x398] ;  /* 0x00007300ff0977ac */ /* 0x000ee20008000800 */
[----:B-1----:R-:W-:Y:S01]  /*99f0*/  IMAD.WIDE R4, R13, 0x2, R2 ;  /* 0x000000020d047825 */ /* 0x002fe200078e0202 */
[----:B0-----:R-:W-:-:S02]  /*9a00*/  ISETP.LT.AND P4, PT, R105, UR7, !P0 ;  /* 0x0000000769007c0c */ /* 0x001fc4000c781270 */
[----:B------:R-:W-:Y:S01]  /*9a10*/  ISETP.GE.AND P5, PT, R10, UR11, PT ;  /* 0x0000000b0a007c0c */ /* 0x000fe2000bfa6270 */
[----:B------:R-:W-:Y:S01]  /*9a20*/  VIADD R10, R106, 0x2d ;  /* 0x0000002d6a0a7836 */ /* 0x000fe20000000000 */
[----:B------:R-:W0:Y:S01]  /*9a30*/  LDCU UR5, c[0x0][0x398] ;  /* 0x00007300ff0577ac */ /* 0x000e220008000800 */
[----:B----4-:R-:W-:Y:S01]  /*9a40*/  IMAD.WIDE R6, R13, 0x2, R52 ;  /* 0x000000020d067825 */ /* 0x010fe200078e0234 */
[----:B--2---:R-:W-:Y:S01]  /*9a50*/  PRMT R9, R33, 0x7632, R9 ;  /* 0x0000763221097816 */ /* 0x004fe20000000009 */
[----:B------:R1:W-:Y:S01]  /*9a60*/  @P3 STG.E.U16 desc[UR12][R4.64], R33 ;  /* 0x0000002104003986 */ /* 0x0003e2000c10150c */
[----:B------:R-:W-:Y:S01]  /*9a70*/  ISETP.LT.AND P6, PT, R104, UR10, !P0 ;  /* 0x0000000a68007c0c */ /* 0x000fe2000c7c1270 */
[----:B------:R-:W-:Y:S01]  /*9a80*/  VIADD R11, R106, 0x2e ;  /* 0x0000002e6a0b7836 */ /* 0x000fe20000000000 */
[----:B------:R-:W-:Y:S01]  /*9a90*/  ISETP.GE.AND P2, PT, R10, UR11, PT ;  /* 0x0000000b0a007c0c */ /* 0x000fe2000bf46270 */
[C---:B------:R-:W-:Y:S01]  /*9aa0*/  VIADD R10, R106.reuse, 0x2f ;  /* 0x0000002f6a0a7836 */ /* 0x040fe20000000000 */
[----:B------:R2:W-:Y:S01]  /*9ab0*/  @P1 STG.E.U16 desc[UR12][R6.64], R9 ;  /* 0x0000000906001986 */ /* 0x0005e2000c10150c */
[----:B------:R-:W-:Y:S01]  /*9ac0*/  VIADD R13, R13, UR4 ;  /* 0x000000040d0d7c36 */ /* 0x000fe20008000000 */
[----:B------:R-:W-:Y:S01]  /*9ad0*/  ISETP.LT.AND P1, PT, R105, UR6, !P5 ;  /* 0x0000000669007c0c */ /* 0x000fe2000ef21270 */
[----:B------:R-:W4:Y:S01]  /*9ae0*/  LDCU UR6, c[0x0][0x398] ;  /* 0x00007300ff0677ac */ /* 0x000f220008000800 */
[----:B------:R-:W-:Y:S01]  /*9af0*/  ISETP.GE.AND P0, PT, R11, UR11, PT ;  /* 0x0000000b0b007c0c */ /* 0x000fe2000bf06270 */
[----:B------:R-:W-:Y:S01]  /*9b00*/  VIADD R12, R106, 0x30 ;  /* 0x000000306a0c7836 */ /* 0x000fe20000000000 */
[----:B------:R-:W-:Y:S01]  /*9b10*/  ISETP.GE.AND P3, PT, R10, UR11, PT ;  /* 0x0000000b0a007c0c */ /* 0x000fe2000bf66270 */
[----:B------:R-:W-:Y:S01]  /*9b20*/  IMAD.WIDE R10, R13, 0x2, R52 ;  /* 0x000000020d0a7825 */ /* 0x000fe200078e0234 */
[----:B-1----:R-:W-:Y:S01]  /*9b30*/  PRMT R5, R37, 0x7632, R5 ;  /* 0x0000763225057816 */ /* 0x002fe20000000005 */
[----:B------:R-:W1:Y:S01]  /*9b40*/  LDCU UR7, c[0x0][0x398] ;  /* 0x00007300ff0777ac */ /* 0x000e620008000800 */
[----:B---3--:R-:W-:Y:S01]  /*9b50*/  ISETP.LT.AND P5, PT, R104, UR8, !P5 ;  /* 0x0000000868007c0c */ /* 0x008fe2000efa1270 */
[----:B--2---:R-:W-:Y:S01]  /*9b60*/  IMAD.WIDE R8, R13, 0x2, R2 ;  /* 0x000000020d087825 */ /* 0x004fe200078e0202 */
[----:B------:R-:W2:Y:S01]  /*9b70*/  LDCU UR8, c[0x0][0x398] ;  /* 0x00007300ff0877ac */ /* 0x000ea20008000800 */
[----:B------:R-:W-:-:S02]  /*9b80*/  PRMT R14, R39, 0x7632, R14 ;  /* 0x00007632270e7816 */ /* 0x000fc4000000000e */
[----:B------:R-:W-:Y:S01]  /*9b90*/  VIADD R13, R13, UR4 ;  /* 0x000000040d0d7c36 */ /* 0x000fe20008000000 */
[----:B------:R3:W-:Y:S01]  /*9ba0*/  @P4 STG.E.U16 desc[UR12][R8.64], R37 ;  /* 0x0000002508004986 */ /* 0x0007e2000c10150c */
[----:B------:R-:W-:Y:S01]  /*9bb0*/  ISETP.GE.AND P4, PT, R12, UR11, PT ;  /* 0x0000000b0c007c0c */ /* 0x000fe2000bf86270 */
[----:B------:R-:W1:Y:S01]  /*9bc0*/  LDCU UR10, c[0x0][0x398] ;  /* 0x00007300ff0a77ac */ /* 0x000e620008000800 */
[----:B------:R-:W-:Y:S01]  /*9bd0*/  IMAD.WIDE R6, R13, 0x2, R52 ;  /* 0x000000020d067825 */ /* 0x000fe200078e0234 */
[----:B------:R2:W-:Y:S01]  /*9be0*/  @P6 STG.E.U16 desc[UR12][R10.64], R5 ;  /* 0x000000050a006986 */ /* 0x0005e2000c10150c */
[----:B------:R-:W-:Y:S01]  /*9bf0*/  ISETP.LT.AND P6, PT, R105, UR9, !P2 ;  /* 0x0000000969007c0c */ /* 0x000fe2000d7c1270 */
[----:B------:R-:W1:Y:S01]  /*9c00*/  LDCU UR9, c[0x0][0x398] ;  /* 0x00007300ff0977ac */ /* 0x000e620008000800 */
[----:B0-----:R-:W-:Y:S01]  /*9c10*/  ISETP.LT.AND P2, PT, R104, UR5, !P2 ;  /* 0x0000000568007c0c */ /* 0x001fe2000d741270 */
[----:B------:R-:W-:Y:S01]  /*9c20*/  VIADD R15, R13, UR4 ;  /* 0x000000040d0f7c36 */ /* 0x000fe20008000000 */
[----:B------:R-:W0:Y:S01]  /*9c30*/  LDCU UR5, c[0x0][0x398] ;  /* 0x00007300ff0577ac */ /* 0x000e220008000800 */
[----:B------:R-:W-:-:S02]  /*9c40*/  VIADD R12, R106, 0x35 ;  /* 0x000000356a0c7836 */ /* 0x000fc40000000000 */
[----:B---3--:R-:W-:Y:S01]  /*9c50*/  IMAD.WIDE R8, R15, 0x2, R2 ;  /* 0x000000020f087825 */ /* 0x008fe200078e0202 */
[----:B--2---:R-:W-:-:S03]  /*9c60*/  PRMT R11, R34, 0x7632, R11 ;  /* 0x00007632220b7816 */ /* 0x004fc6000000000b */
[----:B------:R-:W-:-:S04]  /*9c70*/  IMAD.WIDE R4, R13, 0x2, R2 ;  /* 0x000000020d047825 */ /* 0x000fc800078e0202 */
[----:B------:R-:W-:Y:S01]  /*9c80*/  VIADD R10, R106, 0x31 ;  /* 0x000000316a0a7836 */ /* 0x000fe20000000000 */
[----:B------:R2:W-:Y:S04]  /*9c90*/  @P1 STG.E.U16 desc[UR12][R4.64], R34 ;  /* 0x0000002204001986 */ /* 0x0005e8000c10150c */
[----:B------:R3:W-:Y:S01]  /*9ca0*/  @P5 STG.E.U16 desc[UR12][R6.64], R11 ;  /* 0x0000000b06005986 */ /* 0x0007e2000c10150c */
[----:B----4-:R-:W-:Y:S01]  /*9cb0*/  ISETP.LT.AND P5, PT, R105, UR6, !P0 ;  /* 0x0000000669007c0c */ /* 0x010fe2000c7a1270 */
[----:B------:R-:W4:Y:S01]  /*9cc0*/  LDCU UR6, c[0x0][0x398] ;  /* 0x00007300ff0677ac */ /* 0x000f220008000800 */
[----:B-1----:R-:W-:Y:S01]  /*9cd0*/  ISETP.LT.AND P0, PT, R104, UR7, !P0 ;  /* 0x0000000768007c0c */ /* 0x002fe2000c701270 */
[----:B------:R1:W-:Y:S01]  /*9ce0*/  @P6 STG.E.U16 desc[UR12][R8.64], R38 ;  /* 0x0000002608006986 */ /* 0x0003e2000c10150c */
[----:B------:R-:W-:Y:S01]  /*9cf0*/  ISETP.GE.AND P1, PT, R10, UR11, PT ;  /* 0x0000000b0a007c0c */ /* 0x000fe2000bf26270 */
[----:B------:R-:W4:Y:S01]  /*9d00*/  LDCU UR7, c[0x0][0x398] ;  /* 0x00007300ff0777ac */ /* 0x000f220008000800 */
[----:B------:R-:W-:-:S02]  /*9d10*/  VIADD R10, R106, 0x32 ;  /* 0x000000326a0a7836 */ /* 0x000fc40000000000 */
[----:B--2---:R-:W-:Y:S01]  /*9d20*/  IMAD.WIDE R4, R15, 0x2, R52 ;  /* 0x000000020f047825 */ /* 0x004fe200078e0234 */
[----:B---3--:R-:W-:-:S03]  /*9d30*/  PRMT R7, R38, 0x7632, R7 ;  /* 0x0000763226077816 */ /* 0x008fc60000000007 */
[----:B------:R-:W-:Y:S01]  /*9d40*/  VIADD R15, R15, UR4 ;  /* 0x000000040f0f7c36 */ /* 0x000fe20008000000 */
[----:B------:R-:W-:Y:S01]  /*9d50*/  ISETP.GE.AND P6, PT, R10, UR11, PT ;  /* 0x0000000b0a007c0c */ /* 0x000fe2000bfc6270 */
[----:B------:R-:W-:Y:S01]  /*9d60*/  VIADD R10, R106, 0x33 ;  /* 0x000000336a0a7836 */ /* 0x000fe20000000000 */
[----:B------:R2:W-:Y:S01]  /*9d70*/  @P2 STG.E.U16 desc[UR12][R4.64], R7 ;  /* 0x0000000704002986 */ /* 0x0005e2000c10150c */
[----:B------:R-:W-:Y:S01]  /*9d80*/  ISETP.LT.AND P2, PT, R105, UR8, !P3 ;  /* 0x0000000869007c0c */ /* 0x000fe2000df41270 */
[----:B------:R-:W3:Y:S01]  /*9d90*/  LDCU UR8, c[0x0][0x398] ;  /* 0x00007300ff0877ac */ /* 0x000ee20008000800 */
[----:B0-----:R-:W-:Y:S01]  /*9da0*/  ISETP.LT.AND P3, PT, R104, UR5, !P3 ;  /* 0x0000000568007c0c */ /* 0x001fe2000df61270 */
[C---:B-1----:R-:W-:Y:S01]  /*9db0*/  IMAD.WIDE R8, R15.reuse, 0x2, R52 ;  /* 0x000000020f087825 */ /* 0x042fe200078e0234 */
[----:B------:R-:W0:Y:S03]  /*9dc0*/  LDCU UR5, c[0x0][0x398] ;  /* 0x00007300ff0577ac */ /* 0x000e260008000800 */
[----:B--2---:R-:W-:Y:S01]  /*9dd0*/  IMAD.WIDE R6, R15, 0x2, R2 ;  /* 0x000000020f067825 */ /* 0x004fe200078e0202 */
[----:B------:R-:W-:-:S03]  /*9de0*/  PRMT R5, R35, 0x7632, R5 ;  /* 0x0000763223057816 */ /* 0x000fc60000000005 */
[----:B------:R-:W-:Y:S01]  /*9df0*/  VIADD R15, R15, UR4 ;  /* 0x000000040f0f7c36 */ /* 0x000fe20008000000 */
[----:B------:R1:W-:Y:S01]  /*9e00*/  @P5 STG.E.U16 desc[UR12][R6.64], R35 ;  /* 0x0000002306005986 */ /* 0x0003e2000c10150c */
[----:B------:R-:W-:Y:S01]  /*9e10*/  ISETP.GE.AND P5, PT, R10, UR11, PT ;  /* 0x0000000b0a007c0c */ /* 0x000fe2000bfa6270 */
[----:B------:R-:W-:Y:S02]  /*9e20*/  VIADD R10, R106, 0x34 ;  /* 0x000000346a0a7836 */ /* 0x000fe40000000000 */
[----:B------:R2:W-:Y:S01]  /*9e30*/  @P0 STG.E.U16 desc[UR12][R8.64], R5 ;  /* 0x0000000508000986 */ /* 0x0005e2000c10150c */
[----:B----4-:R-:W-:Y:S01]  /*9e40*/  ISETP.LT.AND P0, PT, R105, UR6, !P4 ;  /* 0x0000000669007c0c */ /* 0x010fe2000e701270 */
[----:B------:R-:W4:Y:S01]  /*9e50*/  LDCU UR6, c[0x0][0x398] ;  /* 0x00007300ff0677ac */ /* 0x000f220008000800 */
[----:B------:R-:W-:Y:S01]  /*9e60*/  ISETP.LT.AND P4, PT, R104, UR7, !P4 ;  /* 0x0000000768007c0c */ /* 0x000fe2000e781270 */
[C---:B------:R-:W-:Y:S01]  /*9e70*/  VIADD R11, R15.reuse, UR4 ;  /* 0x000000040f0b7c36 */ /* 0x040fe20008000000 */
[----:B------:R-:W0:Y:S01]  /*9e80*/  LDCU UR7, c[0x0][0x398] ;  /* 0x00007300ff0777ac */ /* 0x000e220008000800 */
[----:B-1----:R-:W-:-:S04]  /*9e90*/  IMAD.WIDE R6, R15, 0x2, R52 ;  /* 0x000000020f067825 */ /* 0x002fc800078e0234 */
[----:B--2---:R-:W-:-:S04]  /*9ea0*/  IMAD.WIDE R4, R15, 0x2, R2 ;  /* 0x000000020f047825 */ /* 0x004fc800078e0202 */
[C---:B------:R-:W-:Y:S01]  /*9eb0*/  IMAD.WIDE R8, R11.reuse, 0x2, R2 ;  /* 0x000000020b087825 */ /* 0x040fe200078e0202 */
[----:B------:R1:W-:Y:S01]  /*9ec0*/  @P2 STG.E.U16 desc[UR12][R4.64], R39 ;  /* 0x0000002704002986 */ /* 0x0003e2000c10150c */
[----:B------:R-:W-:Y:S02]  /*9ed0*/  ISETP.GE.AND P2, PT, R10, UR11, PT ;  /* 0x0000000b0a007c0c */ /* 0x000fe4000bf46270 */
[----:B------:R-:W-:Y:S01]  /*9ee0*/  VIADD R13, R11, UR4 ;  /* 0x000000040b0d7c36 */ /* 0x000fe20008000000 */
[----:B------:R2:W-:Y:S01]  /*9ef0*/  @P3 STG.E.U16 desc[UR12][R6.64], R14 ;  /* 0x0000000e06003986 */ /* 0x0005e2000c10150c */
[----:B---3--:R-:W-:Y:S01]  /*9f00*/  ISETP.LT.AND P3, PT, R105, UR8, !P1 ;  /* 0x0000000869007c0c */ /* 0x008fe2000cf61270 */
[----:B------:R-:W3:Y:S01]  /*9f10*/  LDCU UR8, c[0x0][0x398] ;  /* 0x00007300ff0877ac */ /* 0x000ee20008000800 */
[----:B------:R-:W-:Y:S01]  /*9f20*/  ISETP.LT.AND P1, PT, R104, UR9, !P1 ;  /* 0x0000000968007c0c */ /* 0x000fe2000cf21270 */
[----:B------:R0:W-:Y:S01]  /*9f30*/  @P0 STG.E.U16 desc[UR12][R8.64], R40 ;  /* 0x0000002808000986 */ /* 0x0001e2000c10150c */
[----:B------:R-:W-:Y:S01]  /*9f40*/  ISETP.GE.AND P0, PT, R12, UR11, PT ;  /* 0x0000000b0c007c0c */ /* 0x000fe2000bf06270 */
[----:B------:R-:W3:Y:S01]  /*9f50*/  LDCU UR9, c[0x0][0x398] ;  /* 0x00007300ff0977ac */ /* 0x000ee20008000800 */
[----:B------:R-:W-:-:S02]  /*9f60*/  VIADD R12, R106, 0x37 ;  /* 0x000000376a0c7836 */ /* 0x000fc40000000000 */
[----:B-1----:R-:W-:Y:S01]  /*9f70*/  IMAD.WIDE R4, R11, 0x2, R52 ;  /* 0x000000020b047825 */ /* 0x002fe200078e0234 */
[----:B--2---:R-:W-:-:S03]  /*9f80*/  PRMT R7, R40, 0x7632, R7 ;  /* 0x0000763228077816 */ /* 0x004fc60000000007 */
[----:B------:R-:W-:Y:S01]  /*9f90*/  IMAD.WIDE R10, R13, 0x2, R2 ;  /* 0x000000020d0a7825 */ /* 0x000fe200078e0202 */
[----:B------:R-:W-:Y:S01]  /*9fa0*/  PRMT R14, R21, 0x7632, R14 ;  /* 0x00007632150e7816 */ /* 0x000fe2000000000e */
[----:B------:R1:W-:Y:S01]  /*9fb0*/  @P4 STG.E.U16 desc[UR12][R4.64], R7 ;  /* 0x0000000704004986 */ /* 0x0003e2000c10150c */
[----:B0-----:R-:W-:Y:S01]  /*9fc0*/  ISETP.LT.AND P4, PT, R105, UR5, !P6 ;  /* 0x0000000569007c0c */ /* 0x001fe2000f781270 */
[----:B------:R-:W-:Y:S01]  /*9fd0*/  VIADD R8, R106, 0x36 ;  /* 0x000000366a087836 */ /* 0x000fe20000000000 */
[----:B----4-:R-:W-:Y:S01]  /*9fe0*/  ISETP.LT.AND P6, PT, R104, UR6, !P6 ;  /* 0x0000000668007c0c */ /* 0x010fe2000f7c1270 */
[----:B------:R-:W0:Y:S01]  /*9ff0*/  LDCU UR5, c[0x0][0x398] ;  /* 0x00007300ff0577ac */ /* 0x000e220008000800 */
[----:B------:R2:W-:Y:S01]  /*a000*/  @P3 STG.E.U16 desc[UR12][R10.64], R44 ;  /* 0x0000002c0a003986 */ /* 0x0005e2000c10150c */
[C---:B------:R-:W-:Y:S01]  /*a010*/  VIADD R9, R13.reuse, UR4 ;  /* 0x000000040d097c36 */ /* 0x040fe20008000000 */
[----:B------:R-:W-:Y:S01]  /*a020*/  ISETP.GE.AND P3, PT, R8, UR11, PT ;  /* 0x0000000b08007c0c */ /* 0x000fe2000bf66270 */
[----:B------:R-:W4:Y:S01]  /*a030*/  LDCU UR6, c[0x0][0x398] ;  /* 0x00007300ff0677ac */ /* 0x000f220008000800 */
[----:B-1----:R-:W-:Y:S01]  /*a040*/  PRMT R5, R44, 0x7632, R5 ;  /* 0x000076322c057816 */ /* 0x002fe20000000005 */
[----:B------:R-:W-:-:S04]  /*a050*/  IMAD.WIDE R6, R13, 0x2, R52 ;  /* 0x000000020d067825 */ /* 0x000fc800078e0234 */
[----:B------:R-:W-:Y:S01]  /*a060*/  VIADD R13, R9, UR4 ;  /* 0x00000004090d7c36 */ /* 0x000fe20008000000 */
[----:B------:R1:W-:Y:S01]  /*a070*/  @P1 STG.E.U16 desc[UR12][R6.64], R5 ;  /* 0x0000000506001986 */ /* 0x0003e2000c10150c */
[----:B------:R-:W-:Y:S01]  /*a080*/  ISETP.LT.AND P1, PT, R105, UR7, !P5 ;  /* 0x0000000769007c0c */ /* 0x000fe2000ef21270 */
[----:B------:R-:W0:Y:S01]  /*a090*/  LDCU UR7, c[0x0][0x398] ;  /* 0x00007300ff0777ac */ /* 0x000e220008000800 */
[----:B---3--:R-:W-:Y:S01]  /*a0a0*/  ISETP.LT.AND P5, PT, R104, UR8, !P5 ;  /* 0x0000000868007c0c */ /* 0x008fe2000efa1270 */
[C-C-:B--2---:R-:W-:Y:S01]  /*a0b0*/  IMAD.WIDE R10, R13.reuse, 0x2, R2.reuse ;  /* 0x000000020d0a7825 */ /* 0x144fe200078e0202 */
[----:B------:R-:W2:Y:S03]  /*a0c0*/  LDCU UR8, c[0x0][0x398] ;  /* 0x00007300ff0877ac */ /* 0x000ea60008000800 */
[----:B------:R-:W-:Y:S02]  /*a0d0*/  VIADD R15, R13, UR4 ;  /* 0x000000040d0f7c36 */ /* 0x000fe40008000000 */
[----:B-1----:R-:W-:Y:S01]  /*a0e0*/  IMAD.WIDE R4, R9, 0x2, R2 ;  /* 0x0000000209047825 */ /* 0x002fe200078e0202 */
[----:B------:R-:W-:-:S03]  /*a0f0*/  PRMT R7, R41, 0x7632, R7 ;  /* 0x0000763229077816 */ /* 0x000fc60000000007 */
[----:B------:R-:W-:Y:S01]  /*a100*/  IMAD.WIDE R8, R9, 0x2, R52 ;  /* 0x0000000209087825 */ /* 0x000fe200078e0234 */
[----:B------:R1:W-:Y:S01]  /*a110*/  @P4 STG.E.U16 desc[UR12][R4.64], R41 ;  /* 0x0000002904004986 */ /* 0x0003e2000c10150c */
[----:B------:R-:W-:Y:S02]  /*a120*/  ISETP.GE.AND P4, PT, R12, UR11, PT ;  /* 0x0000000b0c007c0c */ /* 0x000fe4000bf86270 */
[----:B------:R-:W-:Y:S01]  /*a130*/  VIADD R6, R106, 0x38 ;  /* 0x000000386a067836 */ /* 0x000fe20000000000 */
[----:B------:R3:W-:Y:S01]  /*a140*/  @P6 STG.E.U16 desc[UR12][R8.64], R7 ;  /* 0x0000000708006986 */ /* 0x0007e2000c10150c */
[----:B------:R-:W-:Y:S01]  /*a150*/  ISETP.LT.AND P6, PT, R105, UR9, !P2 ;  /* 0x0000000969007c0c */ /* 0x000fe2000d7c1270 */
[----:B------:R-:W2:Y:S01]  /*a160*/  LDCU UR9, c[0x0][0x398] ;  /* 0x00007300ff0977ac */ /* 0x000ea20008000800 */
[----:B------:R-:W-:Y:S01]  /*a170*/  ISETP.LT.AND P2, PT, R104, UR10, !P2 ;  /* 0x0000000a68007c0c */ /* 0x000fe2000d741270 */
[----:B------:R0:W-:Y:S01]  /*a180*/  @P1 STG.E.U16 desc[UR12][R10.64], R45 ;  /* 0x0000002d0a001986 */ /* 0x0001e2000c10150c */
[----:B------:R-:W-:Y:S01]  /*a190*/  ISETP.GE.AND P1, PT, R6, UR11, PT ;  /* 0x0000000b06007c0c */ /* 0x000fe2000bf26270 */
[----:B------:R-:W2:Y:S01]  /*a1a0*/  LDCU UR10, c[0x0][0x398] ;  /* 0x00007300ff0a77ac */ /* 0x000ea20008000800 */
[----:B------:R-:W-:-:S02]  /*a1b0*/  VIADD R12, R106, 0x39 ;  /* 0x000000396a0c7836 */ /* 0x000fc40000000000 */
[----:B-1----:R-:W-:Y:S01]  /*a1c0*/  IMAD.WIDE R4, R13, 0x2, R52 ;  /* 0x000000020d047825 */ /* 0x002fe200078e0234 */
[----:B---3--:R-:W-:-:S03]  /*a1d0*/  PRMT R9, R45, 0x7632, R9 ;  /* 0x000076322d097816 */ /* 0x008fc60000000009 */
[C---:B------:R-:W-:Y:S02]  /*a1e0*/  VIADD R13, R15.reuse, UR4 ;  /* 0x000000040f0d7c36 */ /* 0x040fe40008000000 */
[--C-:B------:R-:W-:Y:S01]  /*a1f0*/  IMAD.WIDE R6, R15, 0x2, R2.reuse ;  /* 0x000000020f067825 */ /* 0x100fe200078e0202 */
[----:B------:R1:W-:Y:S01]  /*a200*/  @P5 STG.E.U16 desc[UR12][R4.64], R9 ;  /* 0x0000000904005986 */ /* 0x0003e2000c10150c */
[----:B0-----:R-:W-:Y:S02]  /*a210*/  ISETP.LT.AND P5, PT, R105, UR5, !P0 ;  /* 0x0000000569007c0c */ /* 0x001fe4000c7a1270 */
[----:B------:R-:W-:Y:S01]  /*a220*/  IMAD.WIDE R10, R13, 0x2, R2 ;  /* 0x000000020d0a7825 */ /* 0x000fe200078e0202 */
[----:B----4-:R-:W-:Y:S01]  /*a230*/  ISETP.LT.AND P0, PT, R104, UR6, !P0 ;  /* 0x0000000668007c0c */ /* 0x010fe2000c701270 */
[----:B------:R0:W-:Y:S01]  /*a240*/  @P6 STG.E.U16 desc[UR12][R6.64], R42 ;  /* 0x0000002a06006986 */ /* 0x0001e2000c10150c */
[----:B------:R-:W3:Y:S01]  /*a250*/  LDCU UR5, c[0x0][0x398] ;  /* 0x00007300ff0577ac */ /* 0x000ee20008000800 */
[----:B------:R-:W-:-:S02]  /*a260*/  ISETP.GE.AND P6, PT, R12, UR11, PT ;  /* 0x0000000b0c007c0c */ /* 0x000fc4000bfc6270 */
[----:B------:R-:W-:Y:S01]  /*a270*/  PRMT R12, R47, 0x7632, R12 ;  /* 0x000076322f0c7816 */ /* 0x000fe2000000000c */
[----:B------:R-:W4:Y:S01]  /*a280*/  LDCU UR6, c[0x0][0x398] ;  /* 0x00007300ff0677ac */ /* 0x000f220008000800 */
[----:B-1----:R-:W-:Y:S01]  /*a290*/  PRMT R5, R42, 0x7632, R5 ;  /* 0x000076322a057816 */ /* 0x002fe20000000005 */
[----:B------:R-:W-:Y:S01]  /*a2a0*/  IMAD.WIDE R8, R15, 0x2, R52 ;  /* 0x000000020f087825 */ /* 0x000fe200078e0234 */
[----:B0-----:R-:W-:-:S03]  /*a2b0*/  PRMT R7, R46, 0x7632, R7 ;  /* 0x000076322e077816 */ /* 0x001fc60000000007 */
[----:B------:R-:W-:Y:S01]  /*a2c0*/  VIADD R6, R106, 0x3a ;  /* 0x0000003a6a067836 */ /* 0x000fe20000000000 */
[----:B------:R0:W-:Y:S04]  /*a2d0*/  @P2 STG.E.U16 desc[UR12][R8.64], R5 ;  /* 0x0000000508002986 */ /* 0x0001e8000c10150c */
[----:B------:R1:W-:Y:S01]  /*a2e0*/  @P5 STG.E.U16 desc[UR12][R10.64], R46 ;  /* 0x0000002e0a005986 */ /* 0x0003e2000c10150c */
[----:B------:R-:W-:Y:S01]  /*a2f0*/  ISETP.LT.AND P5, PT, R105, UR7, !P3 ;  /* 0x0000000769007c0c */ /* 0x000fe2000dfa1270 */
[----:B------:R-:W3:Y:S01]  /*a300*/  LDCU UR7, c[0x0][0x398] ;  /* 0x00007300ff0777ac */ /* 0x000ee20008000800 */
[----:B------:R-:W-:Y:S02]  /*a310*/  ISETP.LT.AND P3, PT, R104, UR14, !P3 ;  /* 0x0000000e68007c0c */ /* 0x000fe4000df61270 */
[----:B------:R-:W-:Y:S01]  /*a320*/  ISETP.GE.AND P2, PT, R6, UR11, PT ;  /* 0x0000000b06007c0c */ /* 0x000fe2000bf46270 */
[----:B------:R-:W3:Y:S01]  /*a330*/  LDCU UR14, c[0x0][0x398] ;  /* 0x00007300ff0e77ac */ /* 0x000ee20008000800 */
[----:B0-----:R-:W-:-:S04]  /*a340*/  IMAD.WIDE R4, R13, 0x2, R52 ;  /* 0x000000020d047825 */ /* 0x001fc800078e0234 */
[----:B------:R-:W-:Y:S01]  /*a350*/  VIADD R13, R13, UR4 ;  /* 0x000000040d0d7c36 */ /* 0x000fe20008000000 */
[----:B------:R0:W-:Y:S01]  /*a360*/  @P0 STG.E.U16 desc[UR12][R4.64], R7 ;  /* 0x0000000704000986 */ /* 0x0001e2000c10150c */
[----:B--2---:R-:W-:Y:S01]  /*a370*/  ISETP.LT.AND P0, PT, R105, UR8, !P4 ;  /* 0x0000000869007c0c */ /* 0x004fe2000e701270 */
[----:B-1----:R-:W-:Y:S01]  /*a380*/  VIADD R10, R106, 0x3b ;  /* 0x0000003b6a0a7836 */ /* 0x002fe20000000000 */
[----:B------:R-:W-:Y:S01]  /*a390*/  ISETP.LT.AND P4, PT, R104, UR9, !P4 ;  /* 0x0000000968007c0c */ /* 0x000fe2000e781270 */
[C---:B------:R-:W-:Y:S01]  /*a3a0*/  IMAD.WIDE R8, R13.reuse, 0x2, R52 ;  /* 0x000000020d087825 */ /* 0x040fe200078e0234 */
[----:B------:R-:W1:Y:S01]  /*a3b0*/  LDCU UR8, c[0x0][0x398] ;  /* 0x00007300ff0877ac */ /* 0x000e620008000800 */
[----:B------:R-:W2:Y:S02]  /*a3c0*/  LDCU UR9, c[0x0][0x398] ;  /* 0x00007300ff0977ac */ /* 0x000ea40008000800 */
[----:B0-----:R-:W-:Y:S01]  /*a3d0*/  IMAD.WIDE R6, R13, 0x2, R2 ;  /* 0x000000020d067825 */ /* 0x001fe200078e0202 */
[----:B------:R-:W-:-:S03]  /*a3e0*/  PRMT R5, R43, 0x7632, R5 ;  /* 0x000076322b057816 */ /* 0x000fc60000000005 */
[----:B------:R-:W-:Y:S01]  /*a3f0*/  VIADD R13, R13, UR4 ;  /* 0x000000040d0d7c36 */ /* 0x000fe20008000000 */
[----:B------:R0:W-:Y:S01]  /*a400*/  @P5 STG.E.U16 desc[UR12][R6.64], R43 ;  /* 0x0000002b06005986 */ /* 0x0001e2000c10150c */
[----:B------:R-:W-:Y:S02]  /*a410*/  ISETP.GE.AND P5, PT, R10, UR11, PT ;  /* 0x0000000b0a007c0c */ /* 0x000fe4000bfa6270 */
[----:B------:R-:W-:Y:S01]  /*a420*/  VIADD R15, R13, UR4 ;  /* 0x000000040d0f7c36 */ /* 0x000fe20008000000 */
[----:B------:R1:W-:Y:S01]  /*a430*/  @P3 STG.E.U16 desc[UR12][R8.64], R5 ;  /* 0x0000000508003986 */ /* 0x0003e2000c10150c */
[----:B------:R-:W-:Y:S01]  /*a440*/  ISETP.LT.AND P3, PT, R105, UR15, !P1 ;  /* 0x0000000f69007c0c */ /* 0x000fe2000cf61270 */
[----:B------:R-:W2:Y:S01]  /*a450*/  LDCU UR15, c[0x0][0x398] ;  /* 0x00007300ff0f77ac */ /* 0x000ea20008000800 */
[----:B---3--:R-:W-:Y:S01]  /*a460*/  ISETP.LT.AND P1, PT, R104, UR5, !P1 ;  /* 0x0000000568007c0c */ /* 0x008fe2000cf21270 */
[--C-:B------:R-:W-:Y:S01]  /*a470*/  IMAD.WIDE R10, R15, 0x2, R52.reuse ;  /* 0x000000020f0a7825 */ /* 0x100fe200078e0234 */
[----:B------:R-:W3:Y:S03]  /*a480*/  LDCU UR5, c[0x0][0x398] ;  /* 0x00007300ff0577ac */ /* 0x000ee60008000800 */
[----:B0-----:R-:W-:-:S04]  /*a490*/  IMAD.WIDE R6, R13, 0x2, R52 ;  /* 0x000000020d067825 */ /* 0x001fc800078e0234 */
[----:B-1----:R-:W-:-:S04]  /*a4a0*/  IMAD.WIDE R4, R13, 0x2, R2 ;  /* 0x000000020d047825 */ /* 0x002fc800078e0202 */
[C---:B------:R-:W-:Y:S01]  /*a4b0*/  IMAD.WIDE R8, R15.reuse, 0x2, R2 ;  /* 0x000000020f087825 */ /* 0x040fe200078e0202 */
[----:B------:R0:W-:Y:S01]  /*a4c0*/  @P0 STG.E.U16 desc[UR12][R4.64], R47 ;  /* 0x0000002f04000986 */ /* 0x0001e2000c10150c */
[----:B------:R-:W-:Y:S02]  /*a4d0*/  ISETP.GE.AND P0, PT, R0, UR11, PT ;  /* 0x0000000b00007c0c */ /* 0x000fe4000bf06270 */
[----:B------:R-:W-:Y:S01]  /*a4e0*/  VIADD R15, R15, UR4 ;  /* 0x000000040f0f7c36 */ /* 0x000fe20008000000 */
[----:B------:R1:W-:Y:S01]  /*a4f0*/  @P4 STG.E.U16 desc[UR12][R6.64], R12 ;  /* 0x0000000c06004986 */ /* 0x0003e2000c10150c */
[C---:B------:R-:W-:Y:S01]  /*a500*/  ISETP.LT.AND P4, PT, R105.reuse, UR16, !P2 ;  /* 0x0000001069007c0c */ /* 0x040fe2000d781270 */
[----:B------:R-:W-:Y:S01]  /*a510*/  VIADD R0, R106, 0x3d ;  /* 0x0000003d6a007836 */ /* 0x000fe20000000000 */
[C---:B------:R-:W-:Y:S01]  /*a520*/  ISETP.LT.AND P2, PT, R104.reuse, UR7, !P2 ;  /* 0x0000000768007c0c */ /* 0x040fe2000d741270 */
[----:B------:R2:W-:Y:S01]  /*a530*/  @P3 STG.E.U16 desc[UR12][R8.64], R48 ;  /* 0x0000003008003986 */ /* 0x0005e2000c10150c */
[----:B------:R-:W-:Y:S01]  /*a540*/  ISETP.LT.AND P3, PT, R105, UR10, !P6 ;  /* 0x0000000a69007c0c */ /* 0x000fe2000f761270 */
[C---:B------:R-:W-:Y:S01]  /*a550*/  VIADD R13, R15.reuse, UR4 ;  /* 0x000000040f0d7c36 */ /* 0x040fe20008000000 */
[----:B----4-:R-:W-:Y:S01]  /*a560*/  ISETP.LT.AND P6, PT, R104, UR6, !P6 ;  /* 0x0000000668007c0c */ /* 0x010fe2000f7c1270 */
[----:B------:R-:W4:Y:S01]  /*a570*/  LDCU UR6, c[0x0][0x398] ;  /* 0x00007300ff0677ac */ /* 0x000f220008000800 */
[----:B0-----:R-:W-:Y:S01]  /*a580*/  PRMT R5, R48, 0x7632, R5 ;  /* 0x0000763230057816 */ /* 0x001fe20000000005 */
[----:B-1----:R-:W-:Y:S01]  /*a590*/  IMAD.WIDE R6, R15, 0x2, R52 ;  /* 0x000000020f067825 */ /* 0x002fe200078e0234 */
[----:B------:R-:W0:Y:S03]  /*a5a0*/  LDCU UR10, c[0x0][0x398] ;  /* 0x00007300ff0a77ac */ /* 0x000e260008000800 */
[----:B------:R1:W-:Y:S01]  /*a5b0*/  @P1 STG.E.U16 desc[UR12][R10.64], R5 ;  /* 0x000000050a001986 */ /* 0x0003e2000c10150c */
[----:B------:R-:W-:Y:S01]  /*a5c0*/  ISETP.GE.AND P1, PT, R0, UR11, PT ;  /* 0x0000000b00007c0c */ /* 0x000fe2000bf26270 */
[----:B--2---:R-:W-:Y:S01]  /*a5d0*/  IMAD.WIDE R8, R13, 0x2, R2 ;  /* 0x000000020d087825 */ /* 0x004fe200078e0202 */
[----:B------:R-:W2:Y:S01]  /*a5e0*/  LDCU UR16, c[0x0][0x398] ;  /* 0x00007300ff1077ac */ /* 0x000ea20008000800 */
[----:B------:R-:W-:-:S02]  /*a5f0*/  PRMT R12, R49, 0x7632, R12 ;  /* 0x00007632310c7816 */ /* 0x000fc4000000000c */
[----:B------:R-:W-:Y:S01]  /*a600*/  VIADD R0, R106, 0x3e ;  /* 0x0000003e6a007836 */ /* 0x000fe20000000000 */
[----:B------:R-:W0:Y:S01]  /*a610*/  LDCU UR7, c[0x0][0x398] ;  /* 0x00007300ff0777ac */ /* 0x000e220008000800 */
[----:B-1----:R-:W-:Y:S01]  /*a620*/  IMAD.WIDE R4, R15, 0x2, R2 ;  /* 0x000000020f047825 */ /* 0x002fe200078e0202 */
        /* <DEDUP_REMOVED lines=8> */
[----:B---3--:R-:W-:Y:S01]  /*a6b0*/  ISETP.LT.AND P0, PT, R104, UR5, !P0 ;  /* 0x0000000568007c0c */ /* 0x008fe2000c701270 */
[----:B------:R3:W-:Y:S01]  /*a6c0*/  @P4 STG.E.U16 desc[UR12][R8.64], R49 ;  /* 0x0000003108004986 */ /* 0x0007e2000c10150c */
[----:B------:R-:W-:-:S02]  /*a6d0*/  ISETP.LT.AND P4, PT, R105, UR14, !P5 ;  /* 0x0000000e69007c0c */ /* 0x000fc4000ef81270 */
[----:B------:R-:W-:Y:S01]  /*a6e0*/  ISETP.LT.AND P5, PT, R104, UR8, !P5 ;  /* 0x0000000868007c0c */ /* 0x000fe2000efa1270 */
[----:B-1----:R-:W-:-:S04]  /*a6f0*/  IMAD.WIDE R4, R13, 0x2, R52 ;  /* 0x000000020d047825 */ /* 0x002fc800078e0234 */
[C---:B0-----:R-:W-:Y:S01]  /*a700*/  IMAD.WIDE R6, R11.reuse, 0x2, R2 ;  /* 0x000000020b067825 */ /* 0x041fe200078e0202 */
[----:B------:R0:W-:Y:S01]  /*a710*/  @P2 STG.E.U16 desc[UR12][R4.64], R12 ;  /* 0x0000000c04002986 */ /* 0x0001e2000c10150c */
[----:B------:R-:W-:Y:S02]  /*a720*/  ISETP.GE.AND P2, PT, R0, UR11, PT ;  /* 0x0000000b00007c0c */ /* 0x000fe4000bf46270 */
[----:B---3--:R-:W-:Y:S01]  /*a730*/  IMAD.WIDE R8, R11, 0x2, R52 ;  /* 0x000000020b087825 */ /* 0x008fe200078e0234 */
[----:B------:R-:W-:Y:S01]  /*a740*/  PRMT R0, R50, 0x7632, R0 ;  /* 0x0000763232007816 */ /* 0x000fe20000000000 */
[----:B------:R-:W-:Y:S01]  /*a750*/  @P4 STG.E.U16 desc[UR12][R6.64], R21 ;  /* 0x0000001506004986 */ /* 0x000fe2000c10150c */
[----:B--2---:R-:W-:Y:S01]  /*a760*/  ISETP.LT.AND P4, PT, R105, UR16, !P2 ;  /* 0x0000001069007c0c */ /* 0x004fe2000d781270 */
[----:B------:R-:W-:Y:S01]  /*a770*/  IMAD.WIDE R10, R15, 0x2, R2 ;  /* 0x000000020f0a7825 */ /* 0x000fe200078e0202 */
[C---:B------:R-:W-:Y:S01]  /*a780*/  ISETP.LT.AND P2, PT, R104.reuse, UR7, !P2 ;  /* 0x0000000768007c0c */ /* 0x040fe2000d741270 */
[----:B------:R1:W-:Y:S01]  /*a790*/  @P5 STG.E.U16 desc[UR12][R8.64], R14 ;  /* 0x0000000e08005986 */ /* 0x0003e2000c10150c */
[----:B----4-:R-:W-:Y:S01]  /*a7a0*/  ISETP.LT.AND P5, PT, R105, UR6, !P3 ;  /* 0x0000000669007c0c */ /* 0x010fe2000dfa1270 */
[----:B------:R-:W-:Y:S01]  /*a7b0*/  VIADD R13, R15, UR4 ;  /* 0x000000040f0d7c36 */ /* 0x000fe20008000000 */
[C---:B------:R-:W-:Y:S01]  /*a7c0*/  ISETP.LT.AND P3, PT, R104.reuse, UR10, !P3 ;  /* 0x0000000a68007c0c */ /* 0x040fe2000df61270 */
[----:B------:R2:W-:Y:S01]  /*a7d0*/  @P6 STG.E.U16 desc[UR12][R10.64], R50 ;  /* 0x000000320a006986 */ /* 0x0005e2000c10150c */
[----:B------:R-:W-:Y:S01]  /*a7e0*/  ISETP.LT.AND P6, PT, R105, UR9, !P1 ;  /* 0x0000000969007c0c */ /* 0x000fe2000cfc1270 */
[----:B------:R-:W-:Y:S01]  /*a7f0*/  VIADD R17, R13, UR4 ;  /* 0x000000040d117c36 */ /* 0x000fe20008000000 */
[----:B------:R-:W-:Y:S01]  /*a800*/  ISETP.LT.AND P1, PT, R104, UR15, !P1 ;  /* 0x0000000f68007c0c */ /* 0x000fe2000cf21270 */
[----:B0-----:R-:W-:-:S04]  /*a810*/  IMAD.WIDE R4, R15, 0x2, R52 ;  /* 0x000000020f047825 */ /* 0x001fc800078e0234 */
[----:B------:R-:W-:Y:S01]  /*a820*/  VIADD R15, R17, UR4 ;  /* 0x00000004110f7c36 */ /* 0x000fe20008000000 */
[----:B-1----:R-:W-:Y:S01]  /*a830*/  PRMT R14, R22, 0x7632, R14 ;  /* 0x00007632160e7816 */ /* 0x002fe2000000000e */
[C---:B------:R-:W-:Y:S01]  /*a840*/  IMAD.WIDE R6, R13.reuse, 0x2, R2 ;  /* 0x000000020d067825 */ /* 0x040fe200078e0202 */
[----:B------:R0:W-:Y:S03]  /*a850*/  @P0 STG.E.U16 desc[UR12][R4.64], R0 ;  /* 0x0000000004000986 */ /* 0x0001e6000c10150c */
[----:B------:R-:W-:Y:S01]  /*a860*/  IMAD.WIDE R8, R13, 0x2, R52 ;  /* 0x000000020d087825 */ /* 0x000fe200078e0234 */
[----:B------:R0:W-:Y:S03]  /*a870*/  @P6 STG.E.U16 desc[UR12][R6.64], R22 ;  /* 0x0000001606006986 */ /* 0x0001e6000c10150c */
[C---:B--2---:R-:W-:Y:S01]  /*a880*/  IMAD.WIDE R10, R17.reuse, 0x2, R2 ;  /* 0x00000002110a7825 */ /* 0x044fe200078e0202 */
[----:B------:R0:W-:Y:S03]  /*a890*/  @P1 STG.E.U16 desc[UR12][R8.64], R14 ;  /* 0x0000000e08001986 */ /* 0x0001e6000c10150c */
[----:B------:R-:W-:Y:S01]  /*a8a0*/  IMAD.WIDE R12, R17, 0x2, R52 ;  /* 0x00000002110c7825 */ /* 0x000fe200078e0234 */
[----:B------:R0:W-:Y:S03]  /*a8b0*/  @P5 STG.E.U16 desc[UR12][R10.64], R51 ;  /* 0x000000330a005986 */ /* 0x0001e6000c10150c */
[----:B------:R-:W-:-:S04]  /*a8c0*/  IMAD.WIDE R2, R15, 0x2, R2 ;  /* 0x000000020f027825 */ /* 0x000fc800078e0202 */
[----:B------:R-:W-:Y:S01]  /*a8d0*/  IMAD.WIDE R52, R15, 0x2, R52 ;  /* 0x000000020f347825 */ /* 0x000fe200078e0234 */
[----:B------:R-:W-:-:S05]  /*a8e0*/  PRMT R15, R51, 0x7632, R15 ;  /* 0x00007632330f7816 */ /* 0x000fca000000000f */
[----:B------:R0:W-:Y:S04]  /*a8f0*/  @P3 STG.E.U16 desc[UR12][R12.64], R15 ;  /* 0x0000000f0c003986 */ /* 0x0001e8000c10150c */
[----:B------:R0:W-:Y:S01]  /*a900*/  @P4 STG.E.U16 desc[UR12][R2.64], R23 ;  /* 0x0000001702004986 */ /* 0x0001e2000c10150c */
[----:B------:R-:W-:Y:S05]  /*a910*/  @!P2 EXIT ;  /* 0x000000000000a94d */ /* 0x000fea0003800000 */
[----:B------:R-:W-:-:S05]  /*a920*/  PRMT R26, R23, 0x7632, R26 ;  /* 0x00007632171a7816 */ /* 0x000fca000000001a */
[----:B------:R-:W-:Y:S01]  /*a930*/  STG.E.U16 desc[UR12][R52.64], R26 ;  /* 0x0000001a34007986 */ /* 0x000fe2000c10150c */
[----:B------:R-:W-:Y:S05]  /*a940*/  EXIT ;  /* 0x000000000000794d */ /* 0x000fea0003800000 */
.L_x_2:
[----:B------:R-:W-:-:S00]  /*a950*/  BRA `(.L_x_2) ;  /* 0xfffffffc00fc7947 */ /* 0x000fc0000383ffff */
[----:B------:R-:W-:-:S00]  /*a960*/  NOP ;  /* 0x0000000000007918 */ /* 0x000fc00000000000 */
        /* <DEDUP_REMOVED lines=9> */
.L_x_3:


//--------------------- .nv.shared.matmul_kernel  --------------------------
	.section	.nv.shared.matmul_kernel,"aw",@nobits
	.sectionflags	@""
	.align	16
	.zero		1024


//--------------------- .nv.shared.reserved.0     --------------------------
	.section	.nv.shared.reserved.0,"aw",@nobits
	.weak		__nv_reservedSMEM_offset_0_alias
	.size		__nv_reservedSMEM_offset_0_alias, 0, 64
	.other		__nv_reservedSMEM_offset_0_alias,@"STO_CUDA_RESERVED_SHARED STV_DEFAULT"
__nv_reservedSMEM_offset_0_alias:
	.zero		0
	.zero		64


//--------------------- .nv.constant0.matmul_kernel --------------------------
	.section	.nv.constant0.matmul_kernel,"a",@progbits
	.sectionflags	@""
	.align	4
.nv.constant0.matmul_kernel:
	.zero		976


//--------------------- SYMBOLS --------------------------

	.type		.nv.reservedSmem.offset0,@object
	.size		.nv.reservedSmem.offset0,0x4
	.type		.nv.reservedSmem.cap,@object
	.size		.nv.reservedSmem.cap,0x4
